def matmul_kernel(
    a_ptr,
    b_ptr,
    c_ptr,
    M,
    N,
    K,
    stride_am,
    stride_ak,
    stride_bk,
    stride_bn,
    stride_cm,
    stride_cn,
    BLOCK_M: tl.constexpr,
    BLOCK_N: tl.constexpr,
    BLOCK_K: tl.constexpr,
    GROUP_M: tl.constexpr,
):
    pid = tl.program_id(axis=0)
    num_pid_m = tl.cdiv(M, BLOCK_M)
    num_pid_n = tl.cdiv(N, BLOCK_N)
    num_pid_in_group = GROUP_M * num_pid_n
    group_id = pid // num_pid_in_group
    first_pid_m = group_id * GROUP_M
    group_size_m = min(num_pid_m - first_pid_m, GROUP_M)
    pid_m = first_pid_m + ((pid % num_pid_in_group) % group_size_m)
    pid_n = (pid % num_pid_in_group) // group_size_m

    offs_am = (pid_m * BLOCK_M + tl.arange(0, BLOCK_M)) % M
    offs_bn = (pid_n * BLOCK_N + tl.arange(0, BLOCK_N)) % N
    offs_k = tl.arange(0, BLOCK_K)
    a_ptrs = a_ptr + offs_am[:, None] * stride_am + offs_k[None, :] * stride_ak
    b_ptrs = b_ptr + offs_k[:, None] * stride_bk + offs_bn[None, :] * stride_bn

    acc = tl.zeros((BLOCK_M, BLOCK_N), dtype=tl.float32)
    for kk in range(0, tl.cdiv(K, BLOCK_K)):
        a = tl.load(a_ptrs, mask=offs_k[None, :] < K - kk * BLOCK_K, other=0.0)
        b = tl.load(b_ptrs, mask=offs_k[:, None] < K - kk * BLOCK_K, other=0.0)
        acc = tl.dot(a, b, acc)
        a_ptrs += BLOCK_K * stride_ak
        b_ptrs += BLOCK_K * stride_bk

    c = acc.to(c_ptr.dtype.element_ty)
    offs_cm = pid_m * BLOCK_M + tl.arange(0, BLOCK_M)
    offs_cn = pid_n * BLOCK_N + tl.arange(0, BLOCK_N)
    c_ptrs = c_ptr + offs_cm[:, None] * stride_cm + offs_cn[None, :] * stride_cn
    mask = (offs_cm[:, None] < M) & (offs_cn[None, :] < N)
    tl.store(c_ptrs, c, mask=mask)

# config = {"BLOCK_K": 32, "BLOCK_M": 16, "BLOCK_N": 32, "GROUP_M": 8, "arch": "sm_100", "dtype": "fp16", "num_ctas": 1, "num_stages": 3, "num_warps": 4}
# arch = sm_100


// ===== COMPILED SASS (sm_100a) =====

	.target	sm_100a

	.elftype	@"ET_EXEC"


//--------------------- .note.nv.tkinfo           --------------------------
	.section	.note.nv.tkinfo,"",@"SHT_NOTE"
	.sectionflags	@"SHF_NOTE_NV_TKINFO"
	.tkinfo
        /*0018*/ 	.word	0x00000081
        /*0030*/ 	.string	""
        /*0030*/ 	.string	"ptxas-blackwell"
        /*0030*/ 	.string	"Cuda compilation tools, release 12.9, V12.9.86"
        /*0030*/ 	.string	"Build cuda_12.9.r12.9/compiler.36037853_0"
        /*0030*/ 	.string	"-v  -suppress-debug-info  -lineinfo  -arch sm_100a "



//--------------------- .note.nv.cuver            --------------------------
	.section	.note.nv.cuver,"",@"SHT_NOTE"
	.sectionflags	@"SHF_NOTE_NV_CUVER"
        /*0018*/ 	.short	0x0001
        /*001a*/ 	.short	0x0064
        /*001c*/ 	.short	0x0001
        /*001e*/ 	.short	0x0000
        /*0020*/ 	.short	0x0001
        /*0022*/ 	.short	0x0000


//--------------------- .nv.info                  --------------------------
	.section	.nv.info,"",@"SHT_CUDA_INFO"
	.align	4


	//----- nvinfo : EIATTR_REGCOUNT
	.align		4
        /*0000*/ 	.byte	0x04, 0x2f
        /*0002*/ 	.short	(.L_1 - .L_0)
	.align		4
.L_0:
        /*0004*/ 	.word	index@(matmul_kernel)
        /*0008*/ 	.word	0x0000003e


	//----- nvinfo : EIATTR_FRAME_SIZE
	.align		4
.L_1:
        /*000c*/ 	.byte	0x04, 0x11
        /*000e*/ 	.short	(.L_3 - .L_2)
	.align		4
.L_2:
        /*0010*/ 	.word	index@(matmul_kernel)
        /*0014*/ 	.word	0x00000000


	//----- nvinfo : EIATTR_MIN_STACK_SIZE
	.align		4
.L_3:
        /*0018*/ 	.byte	0x04, 0x12
        /*001a*/ 	.short	(.L_5 - .L_4)
	.align		4
.L_4:
        /*001c*/ 	.word	index@(matmul_kernel)
        /*0020*/ 	.word	0x00000000
.L_5:


//--------------------- .nv.info.matmul_kernel    --------------------------
	.section	.nv.info.matmul_kernel,"",@"SHT_CUDA_INFO"
	.sectionflags	@""
	.align	4


	//----- nvinfo : EIATTR_CUDA_API_VERSION
	.align		4
        /*0000*/ 	.byte	0x04, 0x37
        /*0002*/ 	.short	(.L_7 - .L_6)
.L_6:
        /*0004*/ 	.word	0x00000081


	//----- nvinfo : EIATTR_KPARAM_INFO
	.align		4
.L_7:
        /*0008*/ 	.byte	0x04, 0x17
        /*000a*/ 	.short	(.L_9 - .L_8)
.L_8:
        /*000c*/ 	.word	0x00000000
        /*0010*/ 	.short	0x000d
        /*0012*/ 	.short	0x0048
        /*0014*/ 	.byte	0x00, 0xf4, 0x21, 0x00


	//----- nvinfo : EIATTR_KPARAM_INFO
	.align		4
.L_9:
        /*0018*/ 	.byte	0x04, 0x17
        /*001a*/ 	.short	(.L_11 - .L_10)
.L_10:
        /*001c*/ 	.word	0x00000000
        /*0020*/ 	.short	0x000c
        /*0022*/ 	.short	0x0040
        /*0024*/ 	.byte	0x00, 0xf4, 0x21, 0x00


	//----- nvinfo : EIATTR_KPARAM_INFO
	.align		4
.L_11:
        /*0028*/ 	.byte	0x04, 0x17
        /*002a*/ 	.short	(.L_13 - .L_12)
.L_12:
        /*002c*/ 	.word	0x00000000
        /*0030*/ 	.short	0x000b
        /*0032*/ 	.short	0x0038
        /*0034*/ 	.byte	0x00, 0xf0, 0x11, 0x00


	//----- nvinfo : EIATTR_KPARAM_INFO
	.align		4
.L_13:
        /*0038*/ 	.byte	0x04, 0x17
        /*003a*/ 	.short	(.L_15 - .L_14)
.L_14:
        /*003c*/ 	.word	0x00000000
        /*0040*/ 	.short	0x000a
        /*0042*/ 	.short	0x0034
        /*0044*/ 	.byte	0x00, 0xf0, 0x11, 0x00


	//----- nvinfo : EIATTR_KPARAM_INFO
	.align		4
.L_15:
        /*0048*/ 	.byte	0x04, 0x17
        /*004a*/ 	.short	(.L_17 - .L_16)
.L_16:
        /*004c*/ 	.word	0x00000000
        /*0050*/ 	.short	0x0009
        /*0052*/ 	.short	0x0030
        /*0054*/ 	.byte	0x00, 0xf0, 0x11, 0x00


	//----- nvinfo : EIATTR_KPARAM_INFO
	.align		4
.L_17:
        /*0058*/ 	.byte	0x04, 0x17
        /*005a*/ 	.short	(.L_19 - .L_18)
.L_18:
        /*005c*/ 	.word	0x00000000
        /*0060*/ 	.short	0x0008
        /*0062*/ 	.short	0x002c
        /*0064*/ 	.byte	0x00, 0xf0, 0x11, 0x00


	//----- nvinfo : EIATTR_KPARAM_INFO
	.align		4
.L_19:
        /*0068*/ 	.byte	0x04, 0x17
        /*006a*/ 	.short	(.L_21 - .L_20)
.L_20:
        /*006c*/ 	.word	0x00000000
        /*0070*/ 	.short	0x0007
        /*0072*/ 	.short	0x0028
        /*0074*/ 	.byte	0x00, 0xf0, 0x11, 0x00


	//----- nvinfo : EIATTR_KPARAM_INFO
	.align		4
.L_21:
        /*0078*/ 	.byte	0x04, 0x17
        /*007a*/ 	.short	(.L_23 - .L_22)
.L_22:
        /*007c*/ 	.word	0x00000000
        /*0080*/ 	.short	0x0006
        /*0082*/ 	.short	0x0024
        /*0084*/ 	.byte	0x00, 0xf0, 0x11, 0x00


	//----- nvinfo : EIATTR_KPARAM_INFO
	.align		4
.L_23:
        /*0088*/ 	.byte	0x04, 0x17
        /*008a*/ 	.short	(.L_25 - .L_24)
.L_24:
        /*008c*/ 	.word	0x00000000
        /*0090*/ 	.short	0x0005
        /*0092*/ 	.short	0x0020
        /*0094*/ 	.byte	0x00, 0xf0, 0x11, 0x00


	//----- nvinfo : EIATTR_KPARAM_INFO
	.align		4
.L_25:
        /*0098*/ 	.byte	0x04, 0x17
        /*009a*/ 	.short	(.L_27 - .L_26)
.L_26:
        /*009c*/ 	.word	0x00000000
        /*00a0*/ 	.short	0x0004
        /*00a2*/ 	.short	0x001c
        /*00a4*/ 	.byte	0x00, 0xf0, 0x11, 0x00


	//----- nvinfo : EIATTR_KPARAM_INFO
	.align		4
.L_27:
        /*00a8*/ 	.byte	0x04, 0x17
        /*00aa*/ 	.short	(.L_29 - .L_28)
.L_28:
        /*00ac*/ 	.word	0x00000000
        /*00b0*/ 	.short	0x0003
        /*00b2*/ 	.short	0x0018
        /*00b4*/ 	.byte	0x00, 0xf0, 0x11, 0x00


	//----- nvinfo : EIATTR_KPARAM_INFO
	.align		4
.L_29:
        /*00b8*/ 	.byte	0x04, 0x17
        /*00ba*/ 	.short	(.L_31 - .L_30)
.L_30:
        /*00bc*/ 	.word	0x00000000
        /*00c0*/ 	.short	0x0002
        /*00c2*/ 	.short	0x0010
        /*00c4*/ 	.byte	0x00, 0xf4, 0x21, 0x00


	//----- nvinfo : EIATTR_KPARAM_INFO
	.align		4
.L_31:
        /*00c8*/ 	.byte	0x04, 0x17
        /*00ca*/ 	.short	(.L_33 - .L_32)
.L_32:
        /*00cc*/ 	.word	0x00000000
        /*00d0*/ 	.short	0x0001
        /*00d2*/ 	.short	0x0008
        /*00d4*/ 	.byte	0x00, 0xf4, 0x21, 0x00


	//----- nvinfo : EIATTR_KPARAM_INFO
	.align		4
.L_33:
        /*00d8*/ 	.byte	0x04, 0x17
        /*00da*/ 	.short	(.L_35 - .L_34)
.L_34:
        /*00dc*/ 	.word	0x00000000
        /*00e0*/ 	.short	0x0000
        /*00e2*/ 	.short	0x0000
        /*00e4*/ 	.byte	0x00, 0xf4, 0x21, 0x00


	//----- nvinfo : EIATTR_SPARSE_MMA_MASK
	.align		4
.L_35:
        /*00e8*/ 	.byte	0x03, 0x50
        /*00ea*/ 	.short	0x0000


	//----- nvinfo : EIATTR_MAXREG_COUNT
	.align		4
        /*00ec*/ 	.byte	0x03, 0x1b
        /*00ee*/ 	.short	0x00ff


	//----- nvinfo : EIATTR_NUM_BARRIERS
	.align		4
        /*00f0*/ 	.byte	0x02, 0x4c
        /*00f2*/ 	.byte	0x01
	.zero		1


	//----- nvinfo : EIATTR_VRC_CTA_INIT_COUNT
	.align		4
        /*00f4*/ 	.byte	0x02, 0x4a
	.zero		1
	.zero		1


	//----- nvinfo : EIATTR_EXIT_INSTR_OFFSETS
	.align		4
        /*00f8*/ 	.byte	0x04, 0x1c
        /*00fa*/ 	.short	(.L_37 - .L_36)


	//   ....[0]....
.L_36:
        /*00fc*/ 	.word	0x00001d20


	//   ....[1]....
        /*0100*/ 	.word	0x00001d50


	//----- nvinfo : EIATTR_REQNTID
	.align		4
.L_37:
        /*0104*/ 	.byte	0x04, 0x10
        /*0106*/ 	.short	(.L_39 - .L_38)
.L_38:
        /*0108*/ 	.word	0x00000080
        /*010c*/ 	.word	0x00000001
        /*0110*/ 	.word	0x00000001


	//----- nvinfo : EIATTR_CBANK_PARAM_SIZE
	.align		4
.L_39:
        /*0114*/ 	.byte	0x03, 0x19
        /*0116*/ 	.short	0x0050


	//----- nvinfo : EIATTR_PARAM_CBANK
	.align		4
        /*0118*/ 	.byte	0x04, 0x0a
        /*011a*/ 	.short	(.L_41 - .L_40)
	.align		4
.L_40:
        /*011c*/ 	.word	index@(.nv.constant0.matmul_kernel)
        /*0120*/ 	.short	0x0380
        /*0122*/ 	.short	0x0050


	//----- nvinfo : EIATTR_SW_WAR
	.align		4
.L_41:
        /*0124*/ 	.byte	0x04, 0x36
        /*0126*/ 	.short	(.L_43 - .L_42)
.L_42:
        /*0128*/ 	.word	0x00000008
.L_43:


//--------------------- .nv.compat                --------------------------
	.section	.nv.compat,"",@"SHT_CUDA_COMPAT_INFO"
	.align	4
        /*0000*/ 	.byte	0x02, 0x02, 0x01, 0x00, 0x02, 0x05, 0x05, 0x00, 0x02, 0x03, 0x00, 0x00, 0x02, 0x06, 0x01, 0x00


//--------------------- .nv.callgraph             --------------------------
	.section	.nv.callgraph,"",@"SHT_CUDA_CALLGRAPH"
	.align	4
	.sectionentsize	8
	.align		4
        /*0000*/ 	.word	0x00000000
	.align		4
        /*0004*/ 	.word	0xffffffff
	.align		4
        /*0008*/ 	.word	0x00000000
	.align		4
        /*000c*/ 	.word	0xfffffffe
	.align		4
        /*0010*/ 	.word	0x00000000
	.align		4
        /*0014*/ 	.word	0xfffffffd
	.align		4
        /*0018*/ 	.word	0x00000000
	.align		4
        /*001c*/ 	.word	0xfffffffc


//--------------------- .text.matmul_kernel       --------------------------
	.section	.text.matmul_kernel,"ax",@progbits
	.align	128
        .global         matmul_kernel
        .type           matmul_kernel,@function
        .size           matmul_kernel,(.L_x_3 - matmul_kernel)
        .other          matmul_kernel,@"STO_CUDA_ENTRY STV_DEFAULT"
matmul_kernel:
.text.matmul_kernel:
[----:B------:R-:W0:Y:S08]  /*0000*/  LDC R1, c[0x0][0x37c] ;  /* 0x0000df00ff017b82 */ /* 0x000e300000000800 */
[----:B------:R-:W1:Y:S01]  /*0010*/  LDC.64 R14, c[0x0][0x398] ;  /* 0x0000e600ff0e7b82 */ /* 0x000e620000000a00 */
[----:B------:R-:W2:Y:S01]  /*0020*/  S2R R5, SR_CTAID.X ;  /* 0x0000000000057919 */ /* 0x000ea20000002500 */
[----:B------:R-:W-:Y:S01]  /*0030*/  UMOV UR4, 0x400 ;  /* 0x0000040000047882 */ /* 0x000fe20000000000 */
[----:B------:R-:W3:Y:S01]  /*0040*/  LDCU.64 UR6, c[0x0][0x358] ;  /* 0x00006b00ff0677ac */ /* 0x000ee20008000a00 */
[----:B------:R-:W4:Y:S04]  /*0050*/  S2R R56, SR_TID.X ;  /* 0x0000000000387919 */ /* 0x000f280000002100 */
[----:B------:R-:W5:Y:S08]  /*0060*/  LDC R12, c[0x0][0x3a0] ;  /* 0x0000e800ff0c7b82 */ /* 0x000f700000000800 */
[----:B------:R-:W0:Y:S01]  /*0070*/  S2UR UR5, SR_CgaCtaId ;  /* 0x00000000000579c3 */ /* 0x000e220000008800 */
[----:B-1----:R-:W-:-:S05]  /*0080*/  VIADD R0, R15, 0x1f ;  /* 0x0000001f0f007836 */ /* 0x002fca0000000000 */
[----:B------:R-:W-:Y:S01]  /*0090*/  SHF.R.S32.HI R3, RZ, 0x1f, R0 ;  /* 0x0000001fff037819 */ /* 0x000fe20000011400 */
[----:B-----5:R-:W-:-:S03]  /*00a0*/  VIADD R12, R12, 0x1f ;  /* 0x0000001f0c0c7836 */ /* 0x020fc60000000000 */
[----:B------:R-:W-:Y:S02]  /*00b0*/  LEA.HI R3, R3, R0, RZ, 0x5 ;  /* 0x0000000003037211 */ /* 0x000fe400078f28ff */
[----:B--2---:R-:W-:Y:S02]  /*00c0*/  IABS R8, R5 ;  /* 0x0000000500087213 */ /* 0x004fe40000000000 */
[----:B------:R-:W-:Y:S02]  /*00d0*/  SHF.R.S32.HI R3, RZ, 0x5, R3 ;  /* 0x00000005ff037819 */ /* 0x000fe40000011403 */
[C---:B----4-:R-:W-:Y:S01]  /*00e0*/  LOP3.LUT R55, R56.reuse, 0xf, RZ, 0xc0, !PT ;  /* 0x0000000f38377812 */ /* 0x050fe200078ec0ff */
[----:B0-----:R-:W-:Y:S01]  /*00f0*/  ULEA UR4, UR5, UR4, 0x18 ;  /* 0x0000000405047291 */ /* 0x001fe2000f8ec0ff */
[----:B------:R-:W-:Y:S01]  /*0100*/  SHF.R.U32.HI R53, RZ, 0x4, R56 ;  /* 0x00000004ff357819 */ /* 0x000fe20000011638 */
[----:B------:R-:W-:Y:S01]  /*0110*/  IMAD.SHL.U32 R4, R3, 0x8, RZ ;  /* 0x0000000803047824 */ /* 0x000fe200078e00ff */
[----:B------:R-:W-:-:S02]  /*0120*/  LOP3.LUT R54, R56, 0x1f, RZ, 0xc0, !PT ;  /* 0x0000001f38367812 */ /* 0x000fc400078ec0ff */
[----:B------:R-:W-:Y:S02]  /*0130*/  SGXT.U32 R53, R53, 0x3 ;  /* 0x000000033535781a */ /* 0x000fe40000000000 */
[-C--:B------:R-:W-:Y:S02]  /*0140*/  IABS R7, R4.reuse ;  /* 0x0000000400077213 */ /* 0x080fe40000000000 */
[----:B------:R-:W-:Y:S02]  /*0150*/  IABS R10, R4 ;  /* 0x00000004000a7213 */ /* 0x000fe40000000000 */
[----:B------:R-:W0:Y:S08]  /*0160*/  I2F.RP R0, R7 ;  /* 0x0000000700007306 */ /* 0x000e300000209400 */
[----:B0-----:R-:W0:Y:S02]  /*0170*/  MUFU.RCP R0, R0 ;  /* 0x0000000000007308 */ /* 0x001e240000001000 */
[----:B0-----:R-:W-:-:S02]  /*0180*/  VIADD R2, R0, 0xffffffe ;  /* 0x0ffffffe00027836 */ /* 0x001fc40000000000 */
[----:B------:R-:W-:-:S04]  /*0190*/  IMAD.MOV R0, RZ, RZ, -R10 ;  /* 0x000000ffff007224 */ /* 0x000fc800078e0a0a */
[----:B------:R0:W1:Y:S02]  /*01a0*/  F2I.FTZ.U32.TRUNC.NTZ R3, R2 ;  /* 0x0000000200037305 */ /* 0x000064000021f000 */
[----:B0-----:R-:W-:Y:S02]  /*01b0*/  IMAD.MOV.U32 R2, RZ, RZ, RZ ;  /* 0x000000ffff027224 */ /* 0x001fe400078e00ff */
[----:B-1----:R-:W-:-:S04]  /*01c0*/  IMAD.MOV R6, RZ, RZ, -R3 ;  /* 0x000000ffff067224 */ /* 0x002fc800078e0a03 */
[----:B------:R-:W-:Y:S02]  /*01d0*/  IMAD R9, R6, R7, RZ ;  /* 0x0000000706097224 */ /* 0x000fe400078e02ff */
[----:B------:R-:W-:Y:S02]  /*01e0*/  IMAD.MOV.U32 R6, RZ, RZ, R8 ;  /* 0x000000ffff067224 */ /* 0x000fe400078e0008 */
[----:B------:R-:W-:-:S06]  /*01f0*/  IMAD.HI.U32 R3, R3, R9, R2 ;  /* 0x0000000903037227 */ /* 0x000fcc00078e0002 */
[----:B------:R-:W-:-:S04]  /*0200*/  IMAD.HI.U32 R3, R3, R6, RZ ;  /* 0x0000000603037227 */ /* 0x000fc800078e00ff */
[----:B------:R-:W-:-:S05]  /*0210*/  IMAD R0, R3, R0, R6 ;  /* 0x0000000003007224 */ /* 0x000fca00078e0206 */
[----:B------:R-:W-:-:S13]  /*0220*/  ISETP.GT.U32.AND P1, PT, R7, R0, PT ;  /* 0x000000000700720c */ /* 0x000fda0003f24070 */
[----:B------:R-:W-:Y:S02]  /*0230*/  @!P1 IMAD.IADD R0, R0, 0x1, -R7 ;  /* 0x0000000100009824 */ /* 0x000fe400078e0a07 */
[----:B------:R-:W-:Y:S01]  /*0240*/  @!P1 VIADD R3, R3, 0x1 ;  /* 0x0000000103039836 */ /* 0x000fe20000000000 */
[----:B------:R-:W-:Y:S02]  /*0250*/  ISETP.NE.AND P1, PT, R4, RZ, PT ;  /* 0x000000ff0400720c */ /* 0x000fe40003f25270 */
[----:B------:R-:W-:Y:S02]  /*0260*/  ISETP.GE.U32.AND P0, PT, R0, R7, PT ;  /* 0x000000070000720c */ /* 0x000fe40003f06070 */
[----:B------:R-:W-:-:S04]  /*0270*/  LOP3.LUT R0, R5, R4, RZ, 0x3c, !PT ;  /* 0x0000000405007212 */ /* 0x000fc800078e3cff */
[----:B------:R-:W-:Y:S01]  /*0280*/  ISETP.GE.AND P2, PT, R0, RZ, PT ;  /* 0x000000ff0000720c */ /* 0x000fe20003f46270 */
[----:B------:R-:W-:-:S06]  /*0290*/  VIADD R0, R14, 0xf ;  /* 0x0000000f0e007836 */ /* 0x000fcc0000000000 */
[----:B------:R-:W-:-:S04]  /*02a0*/  @P0 VIADD R3, R3, 0x1 ;  /* 0x0000000103030836 */ /* 0x000fc80000000000 */
[----:B------:R-:W-:Y:S01]  /*02b0*/  IMAD.MOV.U32 R2, RZ, RZ, R3 ;  /* 0x000000ffff027224 */ /* 0x000fe200078e0003 */
[----:B------:R-:W-:-:S03]  /*02c0*/  SHF.R.S32.HI R3, RZ, 0x1f, R0 ;  /* 0x0000001fff037819 */ /* 0x000fc60000011400 */
[----:B------:R-:W-:Y:S01]  /*02d0*/  @!P2 IMAD.MOV R2, RZ, RZ, -R2 ;  /* 0x000000ffff02a224 */ /* 0x000fe200078e0a02 */
[----:B------:R-:W-:Y:S02]  /*02e0*/  @!P1 LOP3.LUT R2, RZ, R4, RZ, 0x33, !PT ;  /* 0x00000004ff029212 */ /* 0x000fe400078e33ff */
[----:B------:R-:W-:-:S03]  /*02f0*/  LEA.HI R3, R3, R0, RZ, 0x4 ;  /* 0x0000000003037211 */ /* 0x000fc600078f20ff */
[----:B------:R-:W-:Y:S02]  /*0300*/  IMAD.SHL.U32 R6, R2, 0x8, RZ ;  /* 0x0000000802067824 */ /* 0x000fe400078e00ff */
[----:B------:R-:W-:-:S03]  /*0310*/  IMAD.MOV R2, RZ, RZ, -R2 ;  /* 0x000000ffff027224 */ /* 0x000fc600078e0a02 */
[----:B------:R-:W-:Y:S01]  /*0320*/  LEA.HI.SX32 R3, R3, -R6, 0x1c ;  /* 0x8000000603037211 */ /* 0x000fe200078fe2ff */
[----:B------:R-:W-:-:S03]  /*0330*/  IMAD R4, R4, R2, R5 ;  /* 0x0000000204047224 */ /* 0x000fc600078e0205 */
[----:B------:R-:W-:Y:S02]  /*0340*/  VIMNMX R11, PT, PT, R3, 0x8, PT ;  /* 0x00000008030b7848 */ /* 0x000fe40003fe0100 */
[----:B------:R-:W-:Y:S02]  /*0350*/  IABS R9, R4 ;  /* 0x0000000400097213 */ /* 0x000fe40000000000 */
[----:B------:R-:W-:-:S04]  /*0360*/  IABS R7, R11 ;  /* 0x0000000b00077213 */ /* 0x000fc80000000000 */
[----:B------:R-:W0:Y:S08]  /*0370*/  I2F.RP R0, R7 ;  /* 0x0000000700007306 */ /* 0x000e300000209400 */
[----:B0-----:R-:W0:Y:S02]  /*0380*/  MUFU.RCP R0, R0 ;  /* 0x0000000000007308 */ /* 0x001e240000001000 */
[----:B0-----:R-:W-:-:S06]  /*0390*/  VIADD R3, R0, 0xffffffe ;  /* 0x0ffffffe00037836 */ /* 0x001fcc0000000000 */
[----:B------:R-:W0:Y:S02]  /*03a0*/  F2I.FTZ.U32.TRUNC.NTZ R3, R3 ;  /* 0x0000000300037305 */ /* 0x000e24000021f000 */
[----:B0-----:R-:W-:-:S04]  /*03b0*/  IMAD.MOV R8, RZ, RZ, -R3 ;  /* 0x000000ffff087224 */ /* 0x001fc800078e0a03 */
[----:B------:R-:W-:Y:S01]  /*03c0*/  IMAD.MOV.U32 R2, RZ, RZ, R8 ;  /* 0x000000ffff027224 */ /* 0x000fe200078e0008 */
[----:B------:R-:W-:-:S03]  /*03d0*/  IABS R8, R11 ;  /* 0x0000000b00087213 */ /* 0x000fc60000000000 */
[----:B------:R-:W-:Y:S02]  /*03e0*/  IMAD R5, R2, R7, RZ ;  /* 0x0000000702057224 */ /* 0x000fe400078e02ff */
[----:B------:R-:W-:Y:S02]  /*03f0*/  IMAD.MOV.U32 R2, RZ, RZ, RZ ;  /* 0x000000ffff027224 */ /* 0x000fe400078e00ff */
[----:B------:R-:W-:Y:S02]  /*0400*/  IMAD.MOV R0, RZ, RZ, -R8 ;  /* 0x000000ffff007224 */ /* 0x000fe400078e0a08 */
        /* <DEDUP_REMOVED lines=9> */
[----:B------:R-:W-:-:S07]  /*04a0*/  ISETP.GE.AND P2, PT, R0, RZ, PT ;  /* 0x000000ff0000720c */ /* 0x000fce0003f46270 */
[----:B------:R-:W-:Y:S01]  /*04b0*/  @P0 VIADD R2, R2, 0x1 ;  /* 0x0000000102020836 */ /* 0x000fe20000000000 */
[----:B------:R-:W-:-:S05]  /*04c0*/  ISETP.GT.AND P0, PT, R12, 0x1f, PT ;  /* 0x0000001f0c00780c */ /* 0x000fca0003f04270 */
[----:B------:R-:W-:Y:S01]  /*04d0*/  @!P2 IMAD.MOV R2, RZ, RZ, -R2 ;  /* 0x000000ffff02a224 */ /* 0x000fe200078e0a02 */
[----:B------:R-:W-:-:S05]  /*04e0*/  @!P1 LOP3.LUT R2, RZ, R11, RZ, 0x33, !PT ;  /* 0x0000000bff029212 */ /* 0x000fca00078e33ff */
[----:B------:R-:W-:Y:S02]  /*04f0*/  IMAD.MOV R0, RZ, RZ, -R2 ;  /* 0x000000ffff007224 */ /* 0x000fe400078e0a02 */
[C---:B------:R-:W-:Y:S01]  /*0500*/  @!P0 IMAD.SHL.U32 R52, R56.reuse, 0x20, RZ ;  /* 0x0000002038348824 */ /* 0x040fe200078e00ff */
[----:B------:R-:W-:Y:S01]  /*0510*/  @!P0 PRMT R13, RZ, 0x7610, R13 ;  /* 0x00007610ff0d8816 */ /* 0x000fe2000000000d */
[----:B------:R-:W-:Y:S02]  /*0520*/  IMAD R0, R11, R0, R4 ;  /* 0x000000000b007224 */ /* 0x000fe400078e0204 */
[----:B------:R-:W-:Y:S01]  /*0530*/  @!P0 IMAD.SHL.U32 R51, R56, 0x2, RZ ;  /* 0x0000000238338824 */ /* 0x000fe200078e00ff */
[----:B------:R-:W-:Y:S01]  /*0540*/  @!P0 PRMT R13, R13, 0x5410, RZ ;  /* 0x000054100d0d8816 */ /* 0x000fe200000000ff */
[----:B------:R-:W-:Y:S01]  /*0550*/  IMAD.IADD R0, R6, 0x1, R0 ;  /* 0x0000000106007824 */ /* 0x000fe200078e0200 */
[----:B------:R-:W-:Y:S01]  /*0560*/  @!P0 LOP3.LUT R50, R52, 0x60, RZ, 0xc0, !PT ;  /* 0x0000006034328812 */ /* 0x000fe200078ec0ff */
[----:B------:R-:W-:-:S02]  /*0570*/  IMAD.SHL.U32 R49, R2, 0x20, RZ ;  /* 0x0000002002317824 */ /* 0x000fc400078e00ff */
[----:B------:R-:W-:Y:S01]  /*0580*/  IMAD R55, R0, 0x10, R55 ;  /* 0x0000001000377824 */ /* 0x000fe200078e0237 */
[----:B------:R-:W-:-:S04]  /*0590*/  @!P0 PRMT R0, RZ, 0x7610, R0 ;  /* 0x00007610ff008816 */ /* 0x000fc80000000000 */
[----:B------:R-:W-:Y:S01]  /*05a0*/  @!P0 PRMT R0, R0, 0x5410, RZ ;  /* 0x0000541000008816 */ /* 0x000fe200000000ff */
[----:B---3--:R-:W-:Y:S06]  /*05b0*/  @!P0 BRA `(.L_x_0) ;  /* 0x0000001000f48947 */ /* 0x008fec0003800000 */
[----:B------:R-:W-:Y:S01]  /*05c0*/  IABS R0, R14 ;  /* 0x0000000e00007213 */ /* 0x000fe20000000000 */
[C---:B------:R-:W-:Y:S01]  /*05d0*/  IMAD.SHL.U32 R52, R56.reuse, 0x20, RZ ;  /* 0x0000002038347824 */ /* 0x040fe200078e00ff */
[----:B------:R-:W-:Y:S01]  /*05e0*/  IABS R3, R15 ;  /* 0x0000000f00037213 */ /* 0x000fe20000000000 */
[C---:B------:R-:W-:Y:S01]  /*05f0*/  IMAD.SHL.U32 R51, R56.reuse, 0x2, RZ ;  /* 0x0000000238337824 */ /* 0x040fe200078e00ff */
[----:B------:R-:W0:Y:S01]  /*0600*/  I2F.RP R4, R0 ;  /* 0x0000000000047306 */ /* 0x000e220000209400 */
[----:B------:R-:W-:Y:S01]  /*0610*/  LOP3.LUT R6, R56, 0x60, RZ, 0xc0, !PT ;  /* 0x0000006038067812 */ /* 0x000fe200078ec0ff */
[----:B------:R-:W1:Y:S01]  /*0620*/  LDC.64 R32, c[0x0][0x388] ;  /* 0x0000e200ff207b82 */ /* 0x000e620000000a00 */
[----:B------:R-:W-:Y:S01]  /*0630*/  IABS R13, R55 ;  /* 0x00000037000d7213 */ /* 0x000fe20000000000 */
[----:B------:R-:W2:Y:S01]  /*0640*/  LDCU UR8, c[0x0][0x3a4] ;  /* 0x00007480ff0877ac */ /* 0x000ea20008000800 */
[----:B------:R-:W-:Y:S02]  /*0650*/  LEA.HI R5, R6, R49, RZ, 0x1b ;  /* 0x0000003106057211 */ /* 0x000fe400078fd8ff */
[----:B------:R-:W-:Y:S01]  /*0660*/  ISETP.GE.AND P5, PT, R55, RZ, PT ;  /* 0x000000ff3700720c */ /* 0x000fe20003fa6270 */
[----:B------:R-:W3:Y:S01]  /*0670*/  I2F.RP R2, R3 ;  /* 0x0000000300027306 */ /* 0x000ee20000209400 */
[C---:B------:R-:W-:Y:S01]  /*0680*/  ISETP.GE.AND P1, PT, R5.reuse, RZ, PT ;  /* 0x000000ff0500720c */ /* 0x040fe20003f26270 */
[C---:B------:R-:W-:Y:S01]  /*0690*/  VIADD R21, R5.reuse, 0x18 ;  /* 0x0000001805157836 */ /* 0x040fe20000000000 */
[----:B------:R-:W-:Y:S01]  /*06a0*/  LOP3.LUT R50, R52, 0x60, RZ, 0xc0, !PT ;  /* 0x0000006034327812 */ /* 0x000fe200078ec0ff */
[C---:B------:R-:W-:Y:S01]  /*06b0*/  VIADD R25, R5.reuse, 0x14 ;  /* 0x0000001405197836 */ /* 0x040fe20000000000 */
[----:B------:R-:W4:Y:S01]  /*06c0*/  LDCU UR5, c[0x0][0x3a0] ;  /* 0x00007400ff0577ac */ /* 0x000f220008000800 */
[C---:B------:R-:W-:Y:S01]  /*06d0*/  VIADD R26, R5.reuse, 0x10 ;  /* 0x00000010051a7836 */ /* 0x040fe20000000000 */
[----:B------:R-:W-:Y:S01]  /*06e0*/  IABS R18, R21 ;  /* 0x0000001500127213 */ /* 0x000fe20000000000 */
[----:B0-----:R-:W0:Y:S01]  /*06f0*/  MUFU.RCP R4, R4 ;  /* 0x0000000400047308 */ /* 0x001e220000001000 */
[----:B------:R-:W-:-:S02]  /*0700*/  VIADD R27, R5, 0xc ;  /* 0x0000000c051b7836 */ /* 0x000fc40000000000 */
[C---:B------:R-:W-:Y:S02]  /*0710*/  VIADD R28, R5.reuse, 0x8 ;  /* 0x00000008051c7836 */ /* 0x040fe40000000000 */
[C---:B------:R-:W-:Y:S01]  /*0720*/  VIADD R23, R5.reuse, 0x4 ;  /* 0x0000000405177836 */ /* 0x040fe20000000000 */
[----:B------:R-:W-:Y:S02]  /*0730*/  IABS R20, R27 ;  /* 0x0000001b00147213 */ /* 0x000fe40000000000 */
[----:B---3--:R-:W3:Y:S01]  /*0740*/  MUFU.RCP R2, R2 ;  /* 0x0000000200027308 */ /* 0x008ee20000001000 */
[----:B------:R-:W-:Y:S02]  /*0750*/  IABS R22, R28 ;  /* 0x0000001c00167213 */ /* 0x000fe40000000000 */
[----:B------:R-:W-:Y:S01]  /*0760*/  IABS R24, R23 ;  /* 0x0000001700187213 */ /* 0x000fe20000000000 */
[----:B0-----:R-:W-:Y:S02]  /*0770*/  VIADD R10, R4, 0xffffffe ;  /* 0x0ffffffe040a7836 */ /* 0x001fe40000000000 */
[----:B------:R-:W-:Y:S01]  /*0780*/  VIADD R4, R5, 0x1c ;  /* 0x0000001c05047836 */ /* 0x000fe20000000000 */
[----:B------:R-:W-:Y:S01]  /*0790*/  IABS R5, R5 ;  /* 0x0000000500057213 */ /* 0x000fe20000000000 */
[----:B------:R0:W5:Y:S03]  /*07a0*/  F2I.FTZ.U32.TRUNC.NTZ R11, R10 ;  /* 0x0000000a000b7305 */ /* 0x000166000021f000 */
[----:B------:R-:W-:Y:S01]  /*07b0*/  IABS R16, R4 ;  /* 0x0000000400107213 */ /* 0x000fe20000000000 */
[----:B---3--:R-:W-:-:S04]  /*07c0*/  VIADD R8, R2, 0xffffffe ;  /* 0x0ffffffe02087836 */ /* 0x008fc80000000000 */
[----:B------:R3:W1:Y:S01]  /*07d0*/  F2I.FTZ.U32.TRUNC.NTZ R9, R8 ;  /* 0x0000000800097305 */ /* 0x000662000021f000 */
[----:B0-----:R-:W-:Y:S02]  /*07e0*/  IMAD.MOV.U32 R10, RZ, RZ, RZ ;  /* 0x000000ffff0a7224 */ /* 0x001fe400078e00ff */
[----:B-----5:R-:W-:Y:S02]  /*07f0*/  IMAD.MOV R7, RZ, RZ, -R11 ;  /* 0x000000ffff077224 */ /* 0x020fe400078e0a0b */
[----:B---3--:R-:W-:Y:S02]  /*0800*/  IMAD.MOV.U32 R8, RZ, RZ, RZ ;  /* 0x000000ffff087224 */ /* 0x008fe400078e00ff */
[----:B------:R-:W-:Y:S02]  /*0810*/  IMAD R7, R7, R0, RZ ;  /* 0x0000000007077224 */ /* 0x000fe400078e02ff */
[----:B-1----:R-:W-:Y:S02]  /*0820*/  IMAD.MOV R2, RZ, RZ, -R9 ;  /* 0x000000ffff027224 */ /* 0x002fe400078e0a09 */
[----:B------:R-:W-:-:S04]  /*0830*/  IMAD.HI.U32 R10, R11, R7, R10 ;  /* 0x000000070b0a7227 */ /* 0x000fc800078e000a */
[----:B------:R-:W-:Y:S02]  /*0840*/  IMAD R7, R2, R3, RZ ;  /* 0x0000000302077224 */ /* 0x000fe400078e02ff */
[----:B------:R-:W-:-:S04]  /*0850*/  IMAD.HI.U32 R10, R10, R13, RZ ;  /* 0x0000000d0a0a7227 */ /* 0x000fc800078e00ff */
[----:B------:R-:W-:Y:S01]  /*0860*/  IMAD.HI.U32 R7, R9, R7, R8 ;  /* 0x0000000709077227 */ /* 0x000fe200078e0008 */
[----:B------:R-:W-:-:S03]  /*0870*/  SHF.R.S32.HI R9, RZ, 0x1f, R12 ;  /* 0x0000001fff097819 */ /* 0x000fc6000001140c */
[----:B------:R-:W-:Y:S02]  /*0880*/  IMAD.MOV R11, RZ, RZ, -R10 ;  /* 0x000000ffff0b7224 */ /* 0x000fe400078e0a0a */
[----:B------:R-:W-:-:S04]  /*0890*/  IMAD.HI.U32 R2, R7, R16, RZ ;  /* 0x0000001007027227 */ /* 0x000fc800078e00ff */
[----:B------:R-:W-:Y:S01]  /*08a0*/  IMAD.MOV R10, RZ, RZ, -R2 ;  /* 0x000000ffff0a7224 */ /* 0x000fe200078e0a02 */
[----:B------:R-:W-:Y:S01]  /*08b0*/  LEA.HI R2, R9, R12, RZ, 0x5 ;  /* 0x0000000c09027211 */ /* 0x000fe200078f28ff */
[C---:B------:R-:W-:Y:S01]  /*08c0*/  IMAD R13, R0.reuse, R11, R13 ;  /* 0x0000000b000d7224 */ /* 0x040fe200078e020d */
[----:B------:R-:W-:Y:S01]  /*08d0*/  IABS R9, R25 ;  /* 0x0000001900097213 */ /* 0x000fe20000000000 */
[----:B------:R-:W-:Y:S01]  /*08e0*/  IMAD.HI.U32 R8, R7, R18, RZ ;  /* 0x0000001207087227 */ /* 0x000fe200078e00ff */
[----:B------:R-:W-:Y:S02]  /*08f0*/  IABS R12, R26 ;  /* 0x0000001a000c7213 */ /* 0x000fe40000000000 */
[----:B------:R-:W-:Y:S01]  /*0900*/  ISETP.GT.U32.AND P0, PT, R0, R13, PT ;  /* 0x0000000d0000720c */ /* 0x000fe20003f04070 */
[----:B------:R-:W-:Y:S01]  /*0910*/  IMAD.MOV R8, RZ, RZ, -R8 ;  /* 0x000000ffff087224 */ /* 0x000fe200078e0a08 */
[----:B------:R-:W-:Y:S01]  /*0920*/  SHF.R.S32.HI R2, RZ, 0x5, R2 ;  /* 0x00000005ff027819 */ /* 0x000fe20000011402 */
[----:B------:R-:W-:-:S02]  /*0930*/  IMAD R16, R3, R10, R16 ;  /* 0x0000000a03107224 */ /* 0x000fc400078e0210 */
[----:B------:R-:W-:Y:S02]  /*0940*/  IMAD.MOV.U32 R10, RZ, RZ, R9 ;  /* 0x000000ffff0a7224 */ /* 0x000fe400078e0009 */
[C---:B------:R-:W-:Y:S01]  /*0950*/  IMAD R18, R3.reuse, R8, R18 ;  /* 0x0000000803127224 */ /* 0x040fe200078e0212 */
[----:B------:R-:W-:Y:S01]  /*0960*/  ISETP.GT.U32.AND P2, PT, R3, R16, PT ;  /* 0x000000100300720c */ /* 0x000fe20003f44070 */
[----:B------:R-:W-:-:S04]  /*0970*/  IMAD.HI.U32 R8, R7, R10, RZ ;  /* 0x0000000a07087227 */ /* 0x000fc800078e00ff */
[----:B------:R-:W-:Y:S02]  /*0980*/  IMAD.MOV R8, RZ, RZ, -R8 ;  /* 0x000000ffff087224 */ /* 0x000fe400078e0a08 */
[----:B------:R-:W-:Y:S01]  /*0990*/  @!P0 IMAD.IADD R13, R13, 0x1, -R0 ;  /* 0x000000010d0d8824 */ /* 0x000fe200078e0a00 */
[----:B------:R-:W-:Y:S01]  /*09a0*/  ISETP.GT.U32.AND P0, PT, R3, R18, PT ;  /* 0x000000120300720c */ /* 0x000fe20003f04070 */
[----:B------:R-:W-:-:S03]  /*09b0*/  IMAD.HI.U32 R9, R7, R12, RZ ;  /* 0x0000000c07097227 */ /* 0x000fc600078e00ff */
[----:B------:R-:W-:Y:S01]  /*09c0*/  ISETP.GT.U32.AND P4, PT, R0, R13, PT ;  /* 0x0000000d0000720c */ /* 0x000fe20003f84070 */
[----:B------:R-:W-:Y:S02]  /*09d0*/  IMAD R8, R3, R8, R10 ;  /* 0x0000000803087224 */ /* 0x000fe400078e020a */
[----:B------:R-:W-:-:S03]  /*09e0*/  IMAD.HI.U32 R10, R7, R20, RZ ;  /* 0x00000014070a7227 */ /* 0x000fc600078e00ff */
[C---:B------:R-:W-:Y:S01]  /*09f0*/  ISETP.GT.U32.AND P3, PT, R3.reuse, R8, PT ;  /* 0x000000080300720c */ /* 0x040fe20003f64070 */
[----:B------:R-:W-:Y:S02]  /*0a00*/  IMAD.MOV R17, RZ, RZ, -R9 ;  /* 0x000000ffff117224 */ /* 0x000fe400078e0a09 */
[----:B------:R-:W-:Y:S02]  /*0a10*/  IMAD.MOV R19, RZ, RZ, -R10 ;  /* 0x000000ffff137224 */ /* 0x000fe400078e0a0a */
[C---:B------:R-:W-:Y:S02]  /*0a20*/  IMAD R10, R3.reuse, R17, R12 ;  /* 0x00000011030a7224 */ /* 0x040fe400078e020c */
[----:B------:R-:W-:Y:S01]  /*0a30*/  IMAD R12, R3, R19, R20 ;  /* 0x00000013030c7224 */ /* 0x000fe200078e0214 */
[----:B------:R-:W0:Y:S01]  /*0a40*/  LDC R17, c[0x0][0x3ac] ;  /* 0x0000eb00ff117b82 */ /* 0x000e220000000800 */
[----:B------:R-:W-:-:S03]  /*0a50*/  IMAD.HI.U32 R9, R7, R22, RZ ;  /* 0x0000001607097227 */ /* 0x000fc600078e00ff */
[----:B------:R-:W-:Y:S01]  /*0a60*/  ISETP.GT.U32.AND P6, PT, R3, R12, PT ;  /* 0x0000000c0300720c */ /* 0x000fe20003fc4070 */
[----:B------:R-:W-:-:S04]  /*0a70*/  IMAD.HI.U32 R11, R7, R24, RZ ;  /* 0x00000018070b7227 */ /* 0x000fc800078e00ff */
[----:B------:R-:W-:Y:S01]  /*0a80*/  @!P4 IMAD.IADD R13, R13, 0x1, -R0 ;  /* 0x000000010d0dc824 */ /* 0x000fe200078e0a00 */
[C---:B------:R-:W-:Y:S01]  /*0a90*/  ISETP.GT.U32.AND P4, PT, R3.reuse, R10, PT ;  /* 0x0000000a0300720c */ /* 0x040fe20003f84070 */
[----:B------:R-:W-:Y:S02]  /*0aa0*/  IMAD.MOV R9, RZ, RZ, -R9 ;  /* 0x000000ffff097224 */ /* 0x000fe400078e0a09 */
[----:B------:R-:W-:Y:S02]  /*0ab0*/  IMAD.MOV R11, RZ, RZ, -R11 ;  /* 0x000000ffff0b7224 */ /* 0x000fe400078e0a0b */
[--C-:B------:R-:W-:Y:S01]  /*0ac0*/  @!P0 IMAD.IADD R18, R18, 0x1, -R3.reuse ;  /* 0x0000000112128824 */ /* 0x100fe200078e0a03 */
[----:B------:R-:W-:Y:S01]  /*0ad0*/  ISETP.NE.AND P0, PT, R14, RZ, PT ;  /* 0x000000ff0e00720c */ /* 0x000fe20003f05270 */
[----:B------:R-:W-:Y:S01]  /*0ae0*/  IMAD R20, R3, R9, R22 ;  /* 0x0000000903147224 */ /* 0x000fe200078e0216 */
[----:B------:R-:W-:Y:S01]  /*0af0*/  LOP3.LUT R9, R53, 0x18, RZ, 0xfc, !PT ;  /* 0x0000001835097812 */ /* 0x000fe200078efcff */
[----:B------:R-:W-:-:S02]  /*0b00*/  @!P2 IMAD.IADD R16, R16, 0x1, -R3 ;  /* 0x000000011010a824 */ /* 0x000fc400078e0a03 */
[----:B------:R-:W-:Y:S01]  /*0b10*/  @!P3 IMAD.IADD R8, R8, 0x1, -R3 ;  /* 0x000000010808b824 */ /* 0x000fe200078e0a03 */
[C---:B------:R-:W-:Y:S01]  /*0b20*/  ISETP.GT.U32.AND P2, PT, R3.reuse, R20, PT ;  /* 0x000000140300720c */ /* 0x040fe20003f44070 */
[C---:B------:R-:W-:Y:S01]  /*0b30*/  IMAD R22, R3.reuse, R11, R24 ;  /* 0x0000000b03167224 */ /* 0x040fe200078e0218 */
[C---:B------:R-:W-:Y:S01]  /*0b40*/  ISETP.GT.U32.AND P3, PT, R3.reuse, R16, PT ;  /* 0x000000100300720c */ /* 0x040fe20003f64070 */
[----:B------:R-:W-:Y:S02]  /*0b50*/  IMAD.MOV.U32 R24, RZ, RZ, R5 ;  /* 0x000000ffff187224 */ /* 0x000fe400078e0005 */
[----:B------:R-:W-:Y:S01]  /*0b60*/  @!P6 IMAD.IADD R12, R12, 0x1, -R3 ;  /* 0x000000010c0ce824 */ /* 0x000fe200078e0a03 */
[----:B------:R-:W-:Y:S01]  /*0b70*/  ISETP.GT.U32.AND P6, PT, R3, R8, PT ;  /* 0x000000080300720c */ /* 0x000fe20003fc4070 */
[----:B------:R-:W-:-:S04]  /*0b80*/  IMAD.HI.U32 R7, R7, R24, RZ ;  /* 0x0000001807077227 */ /* 0x000fc800078e00ff */
[----:B------:R-:W-:Y:S01]  /*0b90*/  IMAD.MOV.U32 R0, RZ, RZ, R13 ;  /* 0x000000ffff007224 */ /* 0x000fe200078e000d */
[----:B------:R-:W-:Y:S01]  /*0ba0*/  SHF.R.S32.HI R13, RZ, 0x6, R56 ;  /* 0x00000006ff0d7819 */ /* 0x000fe20000011438 */
[----:B------:R-:W-:Y:S01]  /*0bb0*/  @!P4 IMAD.IADD R10, R10, 0x1, -R3 ;  /* 0x000000010a0ac824 */ /* 0x000fe200078e0a03 */
[C---:B------:R-:W-:Y:S01]  /*0bc0*/  ISETP.GT.U32.AND P4, PT, R3.reuse, R18, PT ;  /* 0x000000120300720c */ /* 0x040fe20003f84070 */
[----:B------:R-:W-:Y:S02]  /*0bd0*/  IMAD.MOV R7, RZ, RZ, -R7 ;  /* 0x000000ffff077224 */ /* 0x000fe400078e0a07 */
[----:B------:R-:W-:Y:S01]  /*0be0*/  @!P5 IMAD.MOV R0, RZ, RZ, -R0 ;  /* 0x000000ffff00d224 */ /* 0x000fe200078e0a00 */
[----:B------:R-:W-:Y:S01]  /*0bf0*/  @!P0 LOP3.LUT R0, RZ, R14, RZ, 0x33, !PT ;  /* 0x0000000eff008212 */ /* 0x000fe200078e33ff */
[C---:B------:R-:W-:Y:S01]  /*0c00*/  IMAD R14, R3.reuse, R7, R24 ;  /* 0x00000007030e7224 */ /* 0x040fe200078e0218 */
[C---:B------:R-:W-:Y:S01]  /*0c10*/  ISETP.GT.U32.AND P5, PT, R3.reuse, R10, PT ;  /* 0x0000000a0300720c */ /* 0x040fe20003fa4070 */
[--C-:B------:R-:W-:Y:S01]  /*0c20*/  @!P3 IMAD.IADD R16, R16, 0x1, -R3.reuse ;  /* 0x000000011010b824 */ /* 0x100fe200078e0a03 */
[C---:B------:R-:W-:Y:S01]  /*0c30*/  ISETP.GT.U32.AND P3, PT, R3.reuse, R22, PT ;  /* 0x000000160300720c */ /* 0x040fe20003f64070 */
[--C-:B------:R-:W-:Y:S01]  /*0c40*/  @!P6 IMAD.IADD R8, R8, 0x1, -R3.reuse ;  /* 0x000000010808e824 */ /* 0x100fe200078e0a03 */
[C---:B------:R-:W-:Y:S01]  /*0c50*/  ISETP.GT.U32.AND P6, PT, R3.reuse, R14, PT ;  /* 0x0000000e0300720c */ /* 0x040fe20003fc4070 */
[--C-:B------:R-:W-:Y:S01]  /*0c60*/  @!P2 IMAD.IADD R20, R20, 0x1, -R3.reuse ;  /* 0x000000011414a824 */ /* 0x100fe200078e0a03 */
[C---:B------:R-:W-:Y:S01]  /*0c70*/  ISETP.GT.U32.AND P2, PT, R3.reuse, R12, PT ;  /* 0x0000000c0300720c */ /* 0x040fe20003f44070 */
[--C-:B------:R-:W-:Y:S01]  /*0c80*/  @!P4 IMAD.IADD R18, R18, 0x1, -R3.reuse ;  /* 0x000000011212c824 */ /* 0x100fe200078e0a03 */
[----:B------:R-:W-:Y:S01]  /*0c90*/  ISETP.GE.AND P4, PT, R4, RZ, PT ;  /* 0x000000ff0400720c */ /* 0x000fe20003f86270 */
[C---:B------:R-:W-:Y:S01]  /*0ca0*/  IMAD.SHL.U32 R5, R56.reuse, 0x8, RZ ;  /* 0x0000000838057824 */ /* 0x040fe200078e00ff */
[----:B------:R-:W-:Y:S01]  /*0cb0*/  ISETP.GT.U32.AND P0, PT, R3, R20, PT ;  /* 0x000000140300720c */ /* 0x000fe20003f04070 */
[----:B------:R-:W-:Y:S01]  /*0cc0*/  IMAD.SHL.U32 R7, R56, 0x40, RZ ;  /* 0x0000004038077824 */ /* 0x000fe200078e00ff */
[----:B------:R-:W-:Y:S01]  /*0cd0*/  SHF.R.S32.HI R4, RZ, 0x2, R56 ;  /* 0x00000002ff047819 */ /* 0x000fe20000011438 */
[--C-:B------:R-:W-:Y:S01]  /*0ce0*/  @!P5 IMAD.IADD R10, R10, 0x1, -R3.reuse ;  /* 0x000000010a0ad824 */ /* 0x100fe200078e0a03 */
[----:B------:R-:W-:Y:S01]  /*0cf0*/  LOP3.LUT R5, R5, 0x30, RZ, 0xc0, !PT ;  /* 0x0000003005057812 */ /* 0x000fe200078ec0ff */
[--C-:B------:R-:W-:Y:S01]  /*0d00*/  @!P3 IMAD.IADD R22, R22, 0x1, -R3.reuse ;  /* 0x000000011616b824 */ /* 0x100fe200078e0a03 */
[----:B------:R-:W-:Y:S01]  /*0d10*/  ISETP.GE.AND P5, PT, R21, RZ, PT ;  /* 0x000000ff1500720c */ /* 0x000fe20003fa6270 */
[----:B------:R-:W-:Y:S01]  /*0d20*/  @!P6 IMAD.IADD R14, R14, 0x1, -R3 ;  /* 0x000000010e0ee824 */ /* 0x000fe200078e0a03 */
[----:B------:R-:W-:Y:S01]  /*0d30*/  SGXT R4, R4, 0x1 ;  /* 0x000000010404781a */ /* 0x000fe20000000200 */
[----:B------:R-:W-:Y:S01]  /*0d40*/  IMAD R24, R6, 0x10, R5 ;  /* 0x0000001006187824 */ /* 0x000fe200078e0205 */
[----:B------:R-:W-:Y:S01]  /*0d50*/  ISETP.GE.AND P3, PT, R27, RZ, PT ;  /* 0x000000ff1b00720c */ /* 0x000fe20003f66270 */
[----:B------:R-:W-:Y:S01]  /*0d60*/  @!P4 IMAD.MOV R16, RZ, RZ, -R16 ;  /* 0x000000ffff10c224 */ /* 0x000fe200078e0a10 */
[C---:B------:R-:W-:Y:S01]  /*0d70*/  ISETP.GT.U32.AND P4, PT, R3.reuse, R22, PT ;  /* 0x000000160300720c */ /* 0x040fe20003f84070 */
[--C-:B------:R-:W-:Y:S01]  /*0d80*/  @!P2 IMAD.IADD R12, R12, 0x1, -R3.reuse ;  /* 0x000000010c0ca824 */ /* 0x100fe200078e0a03 */
[----:B------:R-:W-:Y:S01]  /*0d90*/  ISETP.GT.U32.AND P6, PT, R3, R14, PT ;  /* 0x0000000e0300720c */ /* 0x000fe20003fc4070 */
[----:B------:R-:W-:Y:S01]  /*0da0*/  @!P0 IMAD.IADD R20, R20, 0x1, -R3 ;  /* 0x0000000114148824 */ /* 0x000fe200078e0a03 */
[----:B------:R-:W-:Y:S01]  /*0db0*/  LOP3.LUT R5, R4, 0x90, RZ, 0xc0, !PT ;  /* 0x0000009004057812 */ /* 0x000fe200078ec0ff */
[----:B------:R-:W-:Y:S01]  /*0dc0*/  IMAD.SHL.U32 R4, R56, 0x10, RZ ;  /* 0x0000001038047824 */ /* 0x000fe200078e00ff */
[----:B------:R-:W-:Y:S01]  /*0dd0*/  ISETP.GE.AND P2, PT, R25, RZ, PT ;  /* 0x000000ff1900720c */ /* 0x000fe20003f46270 */
[----:B------:R-:W-:Y:S01]  /*0de0*/  @!P5 IMAD.MOV R18, RZ, RZ, -R18 ;  /* 0x000000ffff12d224 */ /* 0x000fe200078e0a12 */
[----:B------:R-:W-:Y:S01]  /*0df0*/  LOP3.LUT R6, R5, 0x60, R52, 0xf8, !PT ;  /* 0x0000006005067812 */ /* 0x000fe200078ef834 */
[----:B--2---:R-:W-:Y:S01]  /*0e00*/  IMAD R58, R0, UR8, RZ ;  /* 0x00000008003a7c24 */ /* 0x004fe2000f8e02ff */
[----:B------:R-:W-:Y:S01]  /*0e10*/  LOP3.LUT R4, R4, 0x100, RZ, 0xc0, !PT ;  /* 0x0000010004047812 */ /* 0x000fe200078ec0ff */
[----:B------:R-:W-:Y:S01]  /*0e20*/  @!P3 IMAD.MOV R12, RZ, RZ, -R12 ;  /* 0x000000ffff0cb224 */ /* 0x000fe200078e0a0c */
[----:B------:R-:W-:Y:S01]  /*0e30*/  LOP3.LUT R47, R6, 0x10, R51, 0x78, !PT ;  /* 0x00000010062f7812 */ /* 0x000fe200078e7833 */
[--C-:B------:R-:W-:Y:S01]  /*0e40*/  @!P4 IMAD.IADD R22, R22, 0x1, -R3.reuse ;  /* 0x000000011616c824 */ /* 0x100fe200078e0a03 */
[----:B------:R-:W-:Y:S01]  /*0e50*/  ISETP.GE.AND P0, PT, R26, RZ, PT ;  /* 0x000000ff1a00720c */ /* 0x000fe20003f06270 */
[----:B------:R-:W-:Y:S01]  /*0e60*/  @!P6 IMAD.IADD R14, R14, 0x1, -R3 ;  /* 0x000000010e0ee824 */ /* 0x000fe200078e0a03 */
[----:B------:R-:W-:Y:S01]  /*0e70*/  ISETP.GE.AND P5, PT, R28, RZ, PT ;  /* 0x000000ff1c00720c */ /* 0x000fe20003fa6270 */
[----:B------:R-:W1:Y:S01]  /*0e80*/  LDC R3, c[0x0][0x3b0] ;  /* 0x0000ec00ff037b82 */ /* 0x000e620000000800 */
[----:B------:R-:W-:Y:S01]  /*0e90*/  ISETP.GE.AND P4, PT, R23, RZ, PT ;  /* 0x000000ff1700720c */ /* 0x000fe20003f86270 */
[----:B------:R-:W-:Y:S01]  /*0ea0*/  @!P2 IMAD.MOV R8, RZ, RZ, -R8 ;  /* 0x000000ffff08a224 */ /* 0x000fe200078e0a08 */
[----:B------:R-:W-:Y:S01]  /*0eb0*/  LOP3.LUT R7, R7, 0x1c0, RZ, 0xc0, !PT ;  /* 0x000001c007077812 */ /* 0x000fe200078ec0ff */
[----:B------:R-:W-:Y:S01]  /*0ec0*/  @!P1 IMAD.MOV R14, RZ, RZ, -R14 ;  /* 0x000000ffff0e9224 */ /* 0x000fe200078e0a0e */
[----:B------:R-:W-:Y:S01]  /*0ed0*/  IADD3 R47, PT, PT, R47, UR4, R4 ;  /* 0x000000042f2f7c10 */ /* 0x000fe2000fffe004 */
[----:B------:R-:W-:Y:S01]  /*0ee0*/  IMAD.WIDE R58, R58, 0x2, RZ ;  /* 0x000000023a3a7825 */ /* 0x000fe200078e02ff */
[----:B------:R-:W-:Y:S01]  /*0ef0*/  LOP3.LUT R24, R24, 0x30, R51, 0x78, !PT ;  /* 0x0000003018187812 */ /* 0x000fe200078e7833 */
[----:B------:R-:W2:Y:S01]  /*0f00*/  LDC R4, c[0x0][0x3a8] ;  /* 0x0000ea00ff047b82 */ /* 0x000ea20000000800 */
[----:B------:R-:W-:Y:S01]  /*0f10*/  ISETP.NE.AND P6, PT, R15, RZ, PT ;  /* 0x000000ff0f00720c */ /* 0x000fe20003fc5270 */
[----:B------:R-:W-:Y:S01]  /*0f20*/  @!P0 IMAD.MOV R10, RZ, RZ, -R10 ;  /* 0x000000ffff0a8224 */ /* 0x000fe200078e0a0a */
[----:B------:R-:W-:Y:S01]  /*0f30*/  IADD3 R48, PT, PT, R24, UR4, R7 ;  /* 0x0000000418307c10 */ /* 0x000fe2000fffe007 */
[----:B------:R-:W-:Y:S01]  /*0f40*/  @!P5 IMAD.MOV R20, RZ, RZ, -R20 ;  /* 0x000000ffff14d224 */ /* 0x000fe200078e0a14 */
[----:B------:R-:W-:Y:S01]  /*0f50*/  LOP3.LUT R15, RZ, R15, RZ, 0x33, !PT ;  /* 0x0000000fff0f7212 */ /* 0x000fe200078e33ff */
[----:B------:R-:W-:Y:S01]  /*0f60*/  @!P4 IMAD.MOV R22, RZ, RZ, -R22 ;  /* 0x000000ffff16c224 */ /* 0x000fe200078e0a16 */
[----:B------:R-:W-:Y:S01]  /*0f70*/  LOP3.LUT R5, R53, 0x10, RZ, 0xfc, !PT ;  /* 0x0000001035057812 */ /* 0x000fe200078efcff */
[----:B------:R-:W3:Y:S01]  /*0f80*/  LDC.64 R6, c[0x0][0x380] ;  /* 0x0000e000ff067b82 */ /* 0x000ee20000000a00 */
[----:B------:R-:W-:-:S02]  /*0f90*/  SEL R8, R15, R8, !P6 ;  /* 0x000000080f087207 */ /* 0x000fc40007000000 */
[C---:B------:R-:W-:Y:S02]  /*0fa0*/  SEL R16, R15.reuse, R16, !P6 ;  /* 0x000000100f107207 */ /* 0x040fe40007000000 */
[C---:B------:R-:W-:Y:S02]  /*0fb0*/  SEL R18, R15.reuse, R18, !P6 ;  /* 0x000000120f127207 */ /* 0x040fe40007000000 */
[C---:B------:R-:W-:Y:S01]  /*0fc0*/  SEL R10, R15.reuse, R10, !P6 ;  /* 0x0000000a0f0a7207 */ /* 0x040fe20007000000 */
[-C--:B-1----:R-:W-:Y:S01]  /*0fd0*/  IMAD R8, R8, R3.reuse, RZ ;  /* 0x0000000308087224 */ /* 0x082fe200078e02ff */
[C---:B------:R-:W-:Y:S01]  /*0fe0*/  SEL R12, R15.reuse, R12, !P6 ;  /* 0x0000000c0f0c7207 */ /* 0x040fe20007000000 */
[-C--:B------:R-:W-:Y:S01]  /*0ff0*/  IMAD R16, R16, R3.reuse, RZ ;  /* 0x0000000310107224 */ /* 0x080fe200078e02ff */
[C---:B------:R-:W-:Y:S01]  /*1000*/  SEL R20, R15.reuse, R20, !P6 ;  /* 0x000000140f147207 */ /* 0x040fe20007000000 */
[-C--:B------:R-:W-:Y:S01]  /*1010*/  IMAD R18, R18, R3.reuse, RZ ;  /* 0x0000000312127224 */ /* 0x080fe200078e02ff */
[C---:B------:R-:W-:Y:S01]  /*1020*/  SEL R22, R15.reuse, R22, !P6 ;  /* 0x000000160f167207 */ /* 0x040fe20007000000 */
[-C--:B------:R-:W-:Y:S01]  /*1030*/  IMAD R10, R10, R3.reuse, RZ ;  /* 0x000000030a0a7224 */ /* 0x080fe200078e02ff */
[----:B------:R-:W-:Y:S01]  /*1040*/  SEL R14, R15, R14, !P6 ;  /* 0x0000000e0f0e7207 */ /* 0x000fe20007000000 */
[-C--:B------:R-:W-:Y:S01]  /*1050*/  IMAD R12, R12, R3.reuse, RZ ;  /* 0x000000030c0c7224 */ /* 0x080fe200078e02ff */
[-C--:B------:R-:W-:Y:S01]  /*1060*/  LEA R40, P4, R8, R32.reuse, 0x1 ;  /* 0x0000002008287211 */ /* 0x080fe200078808ff */
[-C--:B------:R-:W-:Y:S01]  /*1070*/  IMAD R20, R20, R3.reuse, RZ ;  /* 0x0000000314147224 */ /* 0x080fe200078e02ff */
[----:B------:R-:W-:Y:S01]  /*1080*/  LEA R39, P3, R10, R32, 0x1 ;  /* 0x000000200a277211 */ /* 0x000fe200078608ff */
[----:B------:R-:W-:Y:S01]  /*1090*/  IMAD R22, R22, R3, RZ ;  /* 0x0000000316167224 */ /* 0x000fe200078e02ff */
[----:B------:R-:W-:Y:S01]  /*10a0*/  LEA.HI.X.SX32 R41, R8, R33, 0x1, P4 ;  /* 0x0000002108297211 */ /* 0x000fe200020f0eff */
[----:B------:R-:W-:Y:S01]  /*10b0*/  IMAD R14, R14, R3, RZ ;  /* 0x000000030e0e7224 */ /* 0x000fe200078e02ff */
[----:B------:R-:W-:Y:S01]  /*10c0*/  LOP3.LUT R3, R53, 0x8, RZ, 0xfc, !PT ;  /* 0x0000000835037812 */ /* 0x000fe200078efcff */
[----:B--2---:R-:W-:Y:S01]  /*10d0*/  IMAD R9, R9, R4, RZ ;  /* 0x0000000409097224 */ /* 0x004fe200078e02ff */
[----:B------:R-:W-:Y:S01]  /*10e0*/  LEA R31, P0, R22, R32, 0x1 ;  /* 0x00000020161f7211 */ /* 0x000fe200078008ff */
[----:B------:R-:W-:Y:S01]  /*10f0*/  IMAD R5, R5, R4, RZ ;  /* 0x0000000405057224 */ /* 0x000fe200078e02ff */
[----:B------:R-:W-:Y:S01]  /*1100*/  LEA R37, P2, R12, R32, 0x1 ;  /* 0x000000200c257211 */ /* 0x000fe200078408ff */
[----:B------:R-:W-:Y:S01]  /*1110*/  IMAD R8, R3, R4, RZ ;  /* 0x0000000403087224 */ /* 0x000fe200078e02ff */
[----:B------:R-:W-:Y:S01]  /*1120*/  LEA R23, P1, R20, R32, 0x1 ;  /* 0x0000002014177211 */ /* 0x000fe200078208ff */
[----:B------:R-:W-:Y:S01]  /*1130*/  IMAD R3, R53, R4, RZ ;  /* 0x0000000435037224 */ /* 0x000fe200078e02ff */
[----:B------:R-:W-:-:S02]  /*1140*/  LEA.HI.X.SX32 R30, R22, R33, 0x1, P0 ;  /* 0x00000021161e7211 */ /* 0x000fc400000f0eff */
[-C--:B------:R-:W-:Y:S02]  /*1150*/  LEA.HI.X.SX32 R36, R12, R33.reuse, 0x1, P2 ;  /* 0x000000210c247211 */ /* 0x080fe400010f0eff */
[-C--:B------:R-:W-:Y:S02]  /*1160*/  LEA.HI.X.SX32 R25, R20, R33.reuse, 0x1, P1 ;  /* 0x0000002114197211 */ /* 0x080fe400008f0eff */
[-C--:B---3--:R-:W-:Y:S02]  /*1170*/  LEA R46, P0, R9, R6.reuse, 0x1 ;  /* 0x00000006092e7211 */ /* 0x088fe400078008ff */
[----:B------:R-:W-:Y:S02]  /*1180*/  LEA.HI.X.SX32 R38, R10, R33, 0x1, P3 ;  /* 0x000000210a267211 */ /* 0x000fe400018f0eff */
[-C--:B------:R-:W-:Y:S02]  /*1190*/  LEA R29, P1, R5, R6.reuse, 0x1 ;  /* 0x00000006051d7211 */ /* 0x080fe400078208ff */
[----:B------:R-:W-:-:S02]  /*11a0*/  LEA R28, P2, R8, R6, 0x1 ;  /* 0x00000006081c7211 */ /* 0x000fc400078408ff */
[----:B------:R-:W-:Y:S01]  /*11b0*/  LEA R11, P3, R3, R6, 0x1 ;  /* 0x00000006030b7211 */ /* 0x000fe200078608ff */
[----:B------:R-:W-:Y:S01]  /*11c0*/  IMAD.SHL.U32 R6, R4, 0x20, RZ ;  /* 0x0000002004067824 */ /* 0x000fe200078e00ff */
[-C--:B------:R-:W-:Y:S02]  /*11d0*/  LEA.HI.X.SX32 R10, R9, R7.reuse, 0x1, P0 ;  /* 0x00000007090a7211 */ /* 0x080fe400000f0eff */
[----:B------:R-:W-:Y:S01]  /*11e0*/  LEA.HI.X.SX32 R9, R5, R7, 0x1, P1 ;  /* 0x0000000705097211 */ /* 0x000fe200008f0eff */
[----:B0-----:R-:W-:Y:S01]  /*11f0*/  IMAD R5, R54, R17, RZ ;  /* 0x0000001136057224 */ /* 0x001fe200078e02ff */
[-C--:B------:R-:W-:Y:S02]  /*1200*/  LEA.HI.X.SX32 R8, R8, R7.reuse, 0x1, P2 ;  /* 0x0000000708087211 */ /* 0x080fe400010f0eff */
[----:B------:R-:W-:Y:S02]  /*1210*/  LEA R44, P6, R16, R32, 0x1 ;  /* 0x00000020102c7211 */ /* 0x000fe400078c08ff */
[----:B------:R-:W-:-:S02]  /*1220*/  LEA.HI.X.SX32 R7, R3, R7, 0x1, P3 ;  /* 0x0000000703077211 */ /* 0x000fc400018f0eff */
[----:B------:R-:W-:Y:S02]  /*1230*/  SGXT R3, R13, 0x1 ;  /* 0x000000010d03781a */ /* 0x000fe40000000200 */
[----:B------:R-:W-:Y:S02]  /*1240*/  CS2R R12, SRZ ;  /* 0x00000000000c7805 */ /* 0x000fe4000001ff00 */
[----:B------:R-:W-:Y:S02]  /*1250*/  LEA.HI.X.SX32 R45, R16, R33, 0x1, P6 ;  /* 0x00000021102d7211 */ /* 0x000fe400030f0eff */
[----:B------:R-:W-:Y:S01]  /*1260*/  LOP3.LUT R16, R3, 0x90, RZ, 0xc0, !PT ;  /* 0x0000009003107812 */ /* 0x000fe200078ec0ff */
[----:B------:R-:W-:Y:S01]  /*1270*/  IMAD.SHL.U32 R3, R17, 0x20, RZ ;  /* 0x0000002011037824 */ /* 0x000fe200078e00ff */
[-C--:B------:R-:W-:Y:S02]  /*1280*/  LEA R43, P5, R18, R32.reuse, 0x1 ;  /* 0x00000020122b7211 */ /* 0x080fe400078a08ff */
[----:B------:R-:W-:-:S02]  /*1290*/  LEA R32, P6, R14, R32, 0x1 ;  /* 0x000000200e207211 */ /* 0x000fc400078c08ff */
[----:B------:R-:W-:Y:S02]  /*12a0*/  LOP3.LUT R4, R16, 0x7e, R51, 0x78, !PT ;  /* 0x0000007e10047812 */ /* 0x000fe400078e7833 */
[-C--:B------:R-:W-:Y:S02]  /*12b0*/  LEA.HI.X.SX32 R42, R18, R33.reuse, 0x1, P5 ;  /* 0x00000021122a7211 */ /* 0x080fe400028f0eff */
[----:B------:R-:W-:Y:S02]  /*12c0*/  LEA.HI.X.SX32 R33, R14, R33, 0x1, P6 ;  /* 0x000000210e217211 */ /* 0x000fe400030f0eff */
[----:B------:R-:W-:Y:S02]  /*12d0*/  CS2R R14, SRZ ;  /* 0x00000000000e7805 */ /* 0x000fe4000001ff00 */
[----:B----4-:R-:W-:-:S07]  /*12e0*/  LOP3.LUT R0, R4, 0x20, RZ, 0x3c, !PT ;  /* 0x0000002004007812 */ /* 0x010fce00078e3cff */
.L_x_1:
[C---:B------:R-:W-:Y:S02]  /*12f0*/  ISETP.GE.AND P0, PT, R53.reuse, UR5, PT ;  /* 0x0000000535007c0c */ /* 0x040fe4000bf06270 */
[----:B------:R-:W-:Y:S02]  /*1300*/  IADD3 R18, P1, PT, R58, R11, RZ ;  /* 0x0000000b3a127210 */ /* 0x000fe40007f3e0ff */
[----:B------:R-:W-:Y:S02]  /*1310*/  PRMT R24, RZ, 0x7610, R24 ;  /* 0x00007610ff187816 */ /* 0x000fe40000000018 */
[----:B------:R-:W-:Y:S01]  /*1320*/  LOP3.LUT R16, R53, 0x8, RZ, 0xfc, !PT ;  /* 0x0000000835107812 */ /* 0x000fe200078efcff */
[----:B------:R-:W-:-:S03]  /*1330*/  IMAD.X R19, R59, 0x1, R7, P1 ;  /* 0x000000013b137824 */ /* 0x000fc600008e0607 */
[----:B------:R-:W-:Y:S02]  /*1340*/  ISETP.GE.AND P2, PT, R16, UR5, PT ;  /* 0x0000000510007c0c */ /* 0x000fe4000bf46270 */
[----:B------:R-:W-:Y:S01]  /*1350*/  IADD3 R16, P1, PT, R58, R28, RZ ;  /* 0x0000001c3a107210 */ /* 0x000fe20007f3e0ff */
[----:B------:R0:W2:Y:S01]  /*1360*/  @!P0 LDG.E.U16 R24, desc[UR6][R18.64] ;  /* 0x0000000612188981 */ /* 0x0000a2000c1e1500 */
[----:B------:R-:W-:-:S03]  /*1370*/  PRMT R22, RZ, 0x7610, R22 ;  /* 0x00007610ff167816 */ /* 0x000fc60000000016 */
[----:B------:R-:W-:Y:S01]  /*1380*/  IMAD.X R17, R59, 0x1, R8, P1 ;  /* 0x000000013b117824 */ /* 0x000fe200008e0608 */
[C---:B------:R-:W-:Y:S02]  /*1390*/  LOP3.LUT R21, R53.reuse, 0x10, RZ, 0xfc, !PT ;  /* 0x0000001035157812 */ /* 0x040fe400078efcff */
[----:B------:R-:W-:-:S03]  /*13a0*/  LOP3.LUT R20, R53, 0x18, RZ, 0xfc, !PT ;  /* 0x0000001835147812 */ /* 0x000fc600078efcff */
[----:B------:R1:W3:Y:S01]  /*13b0*/  @!P2 LDG.E.U16 R22, desc[UR6][R16.64] ;  /* 0x000000061016a981 */ /* 0x0002e2000c1e1500 */
[----:B------:R-:W-:Y:S02]  /*13c0*/  ISETP.GE.AND P2, PT, R21, UR5, PT ;  /* 0x0000000515007c0c */ /* 0x000fe4000bf46270 */
[----:B------:R-:W-:Y:S02]  /*13d0*/  ISETP.GE.AND P3, PT, R20, UR5, PT ;  /* 0x0000000514007c0c */ /* 0x000fe4000bf66270 */
[C---:B------:R-:W-:Y:S02]  /*13e0*/  IADD3 R20, P1, PT, R58.reuse, R29, RZ ;  /* 0x0000001d3a147210 */ /* 0x040fe40007f3e0ff */
[----:B0-----:R-:W-:Y:S02]  /*13f0*/  IADD3 R18, P0, PT, R58, R46, RZ ;  /* 0x0000002e3a127210 */ /* 0x001fe40007f1e0ff */
[----:B-1----:R-:W-:Y:S01]  /*1400*/  PRMT R17, RZ, 0x7610, R17 ;  /* 0x00007610ff117816 */ /* 0x002fe20000000011 */
[C---:B------:R-:W-:Y:S01]  /*1410*/  IMAD.X R21, R59.reuse, 0x1, R9, P1 ;  /* 0x000000013b157824 */ /* 0x040fe200008e0609 */
[----:B------:R-:W-:Y:S01]  /*1420*/  PRMT R16, RZ, 0x7610, R16 ;  /* 0x00007610ff107816 */ /* 0x000fe20000000010 */
[----:B------:R-:W-:Y:S01]  /*1430*/  IMAD.X R19, R59, 0x1, R10, P0 ;  /* 0x000000013b137824 */ /* 0x000fe200000e060a */
[----:B------:R-:W-:-:S02]  /*1440*/  LOP3.LUT R31, R31, R30, RZ, 0x3c, !PT ;  /* 0x0000001e1f1f7212 */ /* 0x000fc400078e3cff */
[----:B------:R0:W4:Y:S01]  /*1450*/  @!P2 LDG.E.U16 R17, desc[UR6][R20.64] ;  /* 0x000000061411a981 */ /* 0x000122000c1e1500 */
[----:B------:R-:W-:-:S03]  /*1460*/  ISETP.GE.AND P0, PT, R54, UR5, PT ;  /* 0x0000000536007c0c */ /* 0x000fc6000bf06270 */
[----:B------:R1:W5:Y:S01]  /*1470*/  @!P3 LDG.E.U16 R16, desc[UR6][R18.64] ;  /* 0x000000061210b981 */ /* 0x000362000c1e1500 */
[----:B------:R-:W-:Y:S01]  /*1480*/  BAR.SYNC.DEFER_BLOCKING 0x0 ;  /* 0x0000000000007b1d */ /* 0x000fe20000010000 */
[----:B------:R-:W-:Y:S01]  /*1490*/  LOP3.LUT R30, R31, R30, RZ, 0x3c, !PT ;  /* 0x0000001e1f1e7212 */ /* 0x000fe200078e3cff */
[----:B------:R-:W-:Y:S01]  /*14a0*/  IMAD.WIDE R34, R5, 0x2, R32 ;  /* 0x0000000205227825 */ /* 0x000fe200078e0220 */
[----:B0-----:R-:W-:Y:S02]  /*14b0*/  PRMT R20, RZ, 0x7610, R20 ;  /* 0x00007610ff147816 */ /* 0x001fe40000000014 */
[----:B------:R-:W-:Y:S02]  /*14c0*/  LOP3.LUT R31, R31, R30, RZ, 0x3c, !PT ;  /* 0x0000001e1f1f7212 */ /* 0x000fe400078e3cff */
[----:B-1----:R-:W-:Y:S02]  /*14d0*/  PRMT R18, RZ, 0x7610, R18 ;  /* 0x00007610ff127816 */ /* 0x002fe40000000012 */
[----:B------:R-:W-:Y:S01]  /*14e0*/  LOP3.LUT R37, R37, R36, RZ, 0x3c, !PT ;  /* 0x0000002425257212 */ /* 0x000fe200078e3cff */
[----:B------:R-:W-:Y:S01]  /*14f0*/  IMAD.WIDE R26, R5, 0x2, R30 ;  /* 0x00000002051a7825 */ /* 0x000fe200078e021e */
[----:B------:R-:W-:-:S02]  /*1500*/  PRMT R19, RZ, 0x7610, R19 ;  /* 0x00007610ff137816 */ /* 0x000fc40000000013 */
[----:B------:R-:W-:Y:S02]  /*1510*/  LOP3.LUT R36, R37, R36, RZ, 0x3c, !PT ;  /* 0x0000002425247212 */ /* 0x000fe400078e3cff */
[----:B------:R-:W-:Y:S02]  /*1520*/  LOP3.LUT R39, R39, R38, RZ, 0x3c, !PT ;  /* 0x0000002627277212 */ /* 0x000fe400078e3cff */
[----:B------:R-:W-:Y:S01]  /*1530*/  LOP3.LUT R37, R37, R36, RZ, 0x3c, !PT ;  /* 0x0000002425257212 */ /* 0x000fe200078e3cff */
[----:B------:R0:W5:Y:S04]  /*1540*/  @!P0 LDG.E.U16 R20, desc[UR6][R34.64] ;  /* 0x0000000622148981 */ /* 0x000168000c1e1500 */
[----:B------:R1:W5:Y:S01]  /*1550*/  @!P0 LDG.E.U16 R18, desc[UR6][R26.64] ;  /* 0x000000061a128981 */ /* 0x000362000c1e1500 */
[----:B0-----:R-:W-:-:S02]  /*1560*/  IMAD.MOV.U32 R34, RZ, RZ, R23 ;  /* 0x000000ffff227224 */ /* 0x001fc400078e0017 */
[----:B------:R-:W-:Y:S01]  /*1570*/  IMAD.MOV.U32 R35, RZ, RZ, R25 ;  /* 0x000000ffff237224 */ /* 0x000fe200078e0019 */
[----:B------:R-:W-:Y:S01]  /*1580*/  LOP3.LUT R38, R39, R38, RZ, 0x3c, !PT ;  /* 0x0000002627267212 */ /* 0x000fe200078e3cff */
[----:B-1----:R-:W-:Y:S01]  /*1590*/  IMAD.WIDE R26, R5, 0x2, R34 ;  /* 0x00000002051a7825 */ /* 0x002fe200078e0222 */
[----:B------:R-:W-:Y:S02]  /*15a0*/  PRMT R21, RZ, 0x7610, R21 ;  /* 0x00007610ff157816 */ /* 0x000fe40000000015 */
[----:B------:R-:W-:Y:S02]  /*15b0*/  LOP3.LUT R39, R39, R38, RZ, 0x3c, !PT ;  /* 0x0000002627277212 */ /* 0x000fe400078e3cff */
[----:B------:R0:W5:Y:S01]  /*15c0*/  @!P0 LDG.E.U16 R19, desc[UR6][R26.64] ;  /* 0x000000061a138981 */ /* 0x000162000c1e1500 */
[----:B------:R-:W-:Y:S02]  /*15d0*/  PRMT R23, RZ, 0x7610, R23 ;  /* 0x00007610ff177816 */ /* 0x000fe40000000017 */
[----:B------:R-:W-:Y:S01]  /*15e0*/  LOP3.LUT R43, R43, R42, RZ, 0x3c, !PT ;  /* 0x0000002a2b2b7212 */ /* 0x000fe200078e3cff */
[----:B0-----:R-:W-:-:S03]  /*15f0*/  IMAD.WIDE R26, R5, 0x2, R36 ;  /* 0x00000002051a7825 */ /* 0x001fc600078e0224 */
[C---:B------:R-:W-:Y:S02]  /*1600*/  LOP3.LUT R42, R43.reuse, R42, RZ, 0x3c, !PT ;  /* 0x0000002a2b2a7212 */ /* 0x040fe400078e3cff */
[----:B------:R0:W5:Y:S01]  /*1610*/  @!P0 LDG.E.U16 R21, desc[UR6][R26.64] ;  /* 0x000000061a158981 */ /* 0x000162000c1e1500 */
[----:B------:R-:W-:Y:S02]  /*1620*/  PRMT R25, RZ, 0x7610, R25 ;  /* 0x00007610ff197816 */ /* 0x000fe40000000019 */
[----:B------:R-:W-:Y:S01]  /*1630*/  LOP3.LUT R43, R43, R42, RZ, 0x3c, !PT ;  /* 0x0000002a2b2b7212 */ /* 0x000fe200078e3cff */
[----:B0-----:R-:W-:-:S05]  /*1640*/  IMAD.WIDE R26, R5, 0x2, R38 ;  /* 0x00000002051a7825 */ /* 0x001fca00078e0226 */
[----:B------:R0:W5:Y:S02]  /*1650*/  @!P0 LDG.E.U16 R23, desc[UR6][R26.64] ;  /* 0x000000061a178981 */ /* 0x000164000c1e1500 */
[----:B0-----:R-:W-:-:S05]  /*1660*/  IMAD.WIDE R26, R5, 0x2, R40 ;  /* 0x00000002051a7825 */ /* 0x001fca00078e0228 */
[----:B------:R0:W5:Y:S01]  /*1670*/  @!P0 LDG.E.U16 R25, desc[UR6][R26.64] ;  /* 0x000000061a198981 */ /* 0x000162000c1e1500 */
[----:B------:R-:W-:Y:S01]  /*1680*/  PRMT R57, RZ, 0x7610, R57 ;  /* 0x00007610ff397816 */ /* 0x000fe20000000039 */
[----:B0-----:R-:W-:Y:S02]  /*1690*/  IMAD.WIDE R26, R5, 0x2, R42 ;  /* 0x00000002051a7825 */ /* 0x001fe400078e022a */
[----:B--2---:R0:W-:Y:S02]  /*16a0*/  STS.U16 [R4+UR4+0x800], R24 ;  /* 0x0008001804007988 */ /* 0x0041e40008000404 */
[----:B0-----:R-:W-:-:S06]  /*16b0*/  PRMT R24, RZ, 0x7610, R24 ;  /* 0x00007610ff187816 */ /* 0x001fcc0000000018 */
[----:B------:R0:W2:Y:S02]  /*16c0*/  @!P0 LDG.E.U16 R24, desc[UR6][R26.64] ;  /* 0x000000061a188981 */ /* 0x0000a4000c1e1500 */
[----:B0-----:R-:W-:-:S05]  /*16d0*/  IMAD.WIDE R26, R5, 0x2, R44 ;  /* 0x00000002051a7825 */ /* 0x001fca00078e022c */
[----:B------:R-:W2:Y:S04]  /*16e0*/  @!P0 LDG.E.U16 R57, desc[UR6][R26.64] ;  /* 0x000000061a398981 */ /* 0x000ea8000c1e1500 */
[----:B---3--:R-:W-:Y:S04]  /*16f0*/  STS.U16 [R4+UR4+0x900], R22 ;  /* 0x0009001604007988 */ /* 0x008fe80008000404 */
[----:B----4-:R-:W-:Y:S04]  /*1700*/  STS.U16 [R4+UR4+0xa00], R17 ;  /* 0x000a001104007988 */ /* 0x010fe80008000404 */
[----:B-----5:R-:W-:Y:S04]  /*1710*/  STS.U16 [R4+UR4+0xb00], R16 ;  /* 0x000b001004007988 */ /* 0x020fe80008000404 */
[----:B------:R-:W-:Y:S04]  /*1720*/  STS.U16 [R4+UR4], R20 ;  /* 0x0000001404007988 */ /* 0x000fe80008000404 */
[----:B------:R-:W-:Y:S04]  /*1730*/  STS.U16 [R4+UR4+0x200], R19 ;  /* 0x0002001304007988 */ /* 0x000fe80008000404 */
[----:B------:R-:W-:Y:S01]  /*1740*/  STS.U16 [R4+UR4+0x400], R23 ;  /* 0x0004001704007988 */ /* 0x000fe20008000404 */
[----:B------:R-:W-:-:S05]  /*1750*/  VIADD R2, R2, 0xffffffff ;  /* 0xffffffff02027836 */ /* 0x000fca0000000000 */
[----:B------:R-:W-:Y:S01]  /*1760*/  ISETP.NE.U32.AND P0, PT, R2, RZ, PT ;  /* 0x000000ff0200720c */ /* 0x000fe20003f05070 */
[----:B------:R-:W-:Y:S01]  /*1770*/  IMAD.WIDE R34, R3, 0x2, R34 ;  /* 0x0000000203227825 */ /* 0x000fe200078e0222 */
[----:B------:R-:W-:-:S03]  /*1780*/  UIADD3 UR5, UPT, UPT, UR5, -0x20, URZ ;  /* 0xffffffe005057890 */ /* 0x000fc6000fffe0ff */
[----:B------:R-:W-:-:S04]  /*1790*/  IMAD.WIDE R44, R3, 0x2, R44 ;  /* 0x00000002032c7825 */ /* 0x000fc800078e022c */
[----:B------:R-:W-:-:S04]  /*17a0*/  IMAD.WIDE R40, R3, 0x2, R40 ;  /* 0x0000000203287825 */ /* 0x000fc800078e0228 */
[----:B------:R-:W-:-:S04]  /*17b0*/  IMAD.WIDE R32, R3, 0x2, R32 ;  /* 0x0000000203207825 */ /* 0x000fc800078e0220 */
[----:B------:R-:W-:Y:S01]  /*17c0*/  IMAD.WIDE R58, R6, 0x2, R58 ;  /* 0x00000002063a7825 */ /* 0x000fe200078e023a */
[----:B--2---:R-:W-:Y:S04]  /*17d0*/  STS.U16 [R4+UR4+0x600], R24 ;  /* 0x0006001804007988 */ /* 0x004fe80008000404 */
[----:B------:R-:W-:Y:S04]  /*17e0*/  STS.U16 [R0+UR4+0x100], R18 ;  /* 0x0001001200007988 */ /* 0x000fe80008000404 */
[----:B------:R-:W-:Y:S04]  /*17f0*/  STS.U16 [R0+UR4+0x300], R21 ;  /* 0x0003001500007988 */ /* 0x000fe80008000404 */
[----:B------:R-:W-:Y:S04]  /*1800*/  STS.U16 [R0+UR4+0x500], R25 ;  /* 0x0005001900007988 */ /* 0x000fe80008000404 */
[----:B------:R-:W-:Y:S01]  /*1810*/  STS.U16 [R0+UR4+0x700], R57 ;  /* 0x0007003900007988 */ /* 0x000fe20008000404 */
[----:B------:R-:W-:Y:S06]  /*1820*/  BAR.SYNC.DEFER_BLOCKING 0x0 ;  /* 0x0000000000007b1d */ /* 0x000fec0000010000 */
[----:B------:R-:W-:Y:S04]  /*1830*/  LDSM.16.MT88.4 R16, [R47+0x800] ;  /* 0x000800002f10783b */ /* 0x000fe80000004200 */
[----:B------:R-:W0:Y:S04]  /*1840*/  LDSM.16.M88.4 R20, [R48] ;  /* 0x000000003014783b */ /* 0x000e280000000200 */
[----:B------:R-:W1:Y:S01]  /*1850*/  LDSM.16.MT88.4 R24, [R47+0xa00] ;  /* 0x000a00002f18783b */ /* 0x000e620000004200 */
[----:B0-----:R-:W-:Y:S01]  /*1860*/  HMMA.16816.F32 R12, R16, R20, R12 ;  /* 0x00000014100c723c */ /* 0x001fe2000000180c */
[----:B------:R-:W-:-:S04]  /*1870*/  IMAD.WIDE R16, R3, 0x2, R42 ;  /* 0x0000000203107825 */ /* 0x000fc800078e022a */
[----:B------:R-:W-:Y:S02]  /*1880*/  IMAD.MOV.U32 R43, RZ, RZ, R16 ;  /* 0x000000ffff2b7224 */ /* 0x000fe400078e0010 */
[----:B------:R-:W-:Y:S02]  /*1890*/  IMAD.MOV.U32 R42, RZ, RZ, R17 ;  /* 0x000000ffff2a7224 */ /* 0x000fe400078e0011 */
[----:B------:R-:W-:-:S04]  /*18a0*/  IMAD.WIDE R16, R3, 0x2, R36 ;  /* 0x0000000203107825 */ /* 0x000fc800078e0224 */
[----:B------:R-:W-:Y:S02]  /*18b0*/  IMAD.MOV.U32 R37, RZ, RZ, R16 ;  /* 0x000000ffff257224 */ /* 0x000fe400078e0010 */
[----:B------:R-:W-:Y:S02]  /*18c0*/  IMAD.MOV.U32 R36, RZ, RZ, R17 ;  /* 0x000000ffff247224 */ /* 0x000fe400078e0011 */
[----:B------:R-:W-:-:S03]  /*18d0*/  IMAD.WIDE R18, R3, 0x2, R38 ;  /* 0x0000000203127825 */ /* 0x000fc600078e0226 */
[----:B-1----:R-:W-:Y:S01]  /*18e0*/  HMMA.16816.F32 R12, R24, R22, R12 ;  /* 0x00000016180c723c */ /* 0x002fe2000000180c */
[----:B------:R-:W-:-:S04]  /*18f0*/  IMAD.WIDE R16, R3, 0x2, R30 ;  /* 0x0000000203107825 */ /* 0x000fc800078e021e */
[----:B------:R-:W-:Y:S02]  /*1900*/  IMAD.MOV.U32 R39, RZ, RZ, R18 ;  /* 0x000000ffff277224 */ /* 0x000fe400078e0012 */
[----:B------:R-:W-:Y:S02]  /*1910*/  IMAD.MOV.U32 R38, RZ, RZ, R19 ;  /* 0x000000ffff267224 */ /* 0x000fe400078e0013 */
[----:B------:R-:W-:Y:S02]  /*1920*/  IMAD.MOV.U32 R23, RZ, RZ, R34 ;  /* 0x000000ffff177224 */ /* 0x000fe400078e0022 */
[----:B------:R-:W-:Y:S02]  /*1930*/  IMAD.MOV.U32 R25, RZ, RZ, R35 ;  /* 0x000000ffff197224 */ /* 0x000fe400078e0023 */
[----:B------:R-:W-:Y:S02]  /*1940*/  IMAD.MOV.U32 R31, RZ, RZ, R16 ;  /* 0x000000ffff1f7224 */ /* 0x000fe400078e0010 */
[----:B------:R-:W-:Y:S01]  /*1950*/  IMAD.MOV.U32 R30, RZ, RZ, R17 ;  /* 0x000000ffff1e7224 */ /* 0x000fe200078e0011 */
[----:B------:R-:W-:Y:S06]  /*1960*/  @P0 BRA `(.L_x_1) ;  /* 0xfffffff800600947 */ /* 0x000fec000383ffff */
[----:B------:R-:W-:Y:S02]  /*1970*/  F2FP.F16.F32.PACK_AB R0, R15, R14 ;  /* 0x0000000e0f00723e */ /* 0x000fe400000000ff */
[----:B------:R-:W-:-:S07]  /*1980*/  F2FP.F16.F32.PACK_AB R13, R13, R12 ;  /* 0x0000000c0d0d723e */ /* 0x000fce00000000ff */
.L_x_0:
[----:B------:R-:W0:Y:S08]  /*1990*/  S2UR UR5, SR_CgaCtaId ;  /* 0x00000000000579c3 */ /* 0x000e300000008800 */
[----:B------:R-:W-:Y:S01]  /*19a0*/  BAR.SYNC.DEFER_BLOCKING 0x0 ;  /* 0x0000000000007b1d */ /* 0x000fe20000010000 */
[----:B------:R-:W-:Y:S02]  /*19b0*/  LOP3.LUT R51, R51, 0x80, RZ, 0xc0, !PT ;  /* 0x0000008033337812 */ /* 0x000fe400078ec0ff */
[----:B------:R-:W-:-:S02]  /*19c0*/  SHF.R.U32.HI R2, RZ, 0x4, R56 ;  /* 0x00000004ff027819 */ /* 0x000fc40000011638 */
[----:B------:R-:W-:Y:S01]  /*19d0*/  LOP3.LUT R51, R51, 0x1c, R56, 0xf8, !PT ;  /* 0x0000001c33337812 */ /* 0x000fe200078ef838 */
[----:B------:R-:W-:Y:S01]  /*19e0*/  UMOV UR4, 0x400 ;  /* 0x0000040000047882 */ /* 0x000fe20000000000 */
[----:B------:R-:W-:Y:S01]  /*19f0*/  PRMT R25, R13, 0x7610, R25 ;  /* 0x000076100d197816 */ /* 0x000fe20000000019 */
[----:B------:R-:W1:Y:S01]  /*1a00*/  LDCU.128 UR8, c[0x0][0x390] ;  /* 0x00007200ff0877ac */ /* 0x000e620008000c00 */
[----:B------:R-:W-:Y:S02]  /*1a10*/  LOP3.LUT R51, R51, 0x2, R2, 0xf8, !PT ;  /* 0x0000000233337812 */ /* 0x000fe400078ef802 */
[----:B------:R-:W-:Y:S01]  /*1a20*/  PRMT R6, R13, 0x7632, R6 ;  /* 0x000076320d067816 */ /* 0x000fe20000000006 */
[----:B------:R-:W2:Y:S01]  /*1a30*/  LDCU UR12, c[0x0][0x3b8] ;  /* 0x00007700ff0c77ac */ /* 0x000ea20008000800 */
[----:B------:R-:W-:Y:S02]  /*1a40*/  LOP3.LUT R50, R51, R50, RZ, 0xfc, !PT ;  /* 0x0000003233327212 */ /* 0x000fe400078efcff */
[----:B------:R-:W-:-:S02]  /*1a50*/  PRMT R7, R0, 0x7610, R7 ;  /* 0x0000761000077816 */ /* 0x000fc40000000007 */
[C---:B------:R-:W-:Y:S02]  /*1a60*/  LOP3.LUT R2, R50.reuse, 0x40, RZ, 0x3c, !PT ;  /* 0x0000004032027812 */ /* 0x040fe400078e3cff */
[----:B------:R-:W-:Y:S02]  /*1a70*/  LOP3.LUT R4, R50, 0x20, RZ, 0x3c, !PT ;  /* 0x0000002032047812 */ /* 0x000fe400078e3cff */
[----:B------:R-:W-:Y:S01]  /*1a80*/  PRMT R8, R0, 0x7632, R8 ;  /* 0x0000763200087816 */ /* 0x000fe20000000008 */
[----:B0-----:R-:W-:Y:S01]  /*1a90*/  ULEA UR4, UR5, UR4, 0x18 ;  /* 0x0000000405047291 */ /* 0x001fe2000f8ec0ff */
[----:B------:R-:W-:Y:S01]  /*1aa0*/  LOP3.LUT R5, R50, 0x60, RZ, 0x3c, !PT ;  /* 0x0000006032057812 */ /* 0x000fe200078e3cff */
[----:B------:R-:W0:Y:S01]  /*1ab0*/  LDCU UR5, c[0x0][0x3b4] ;  /* 0x00007680ff0577ac */ /* 0x000e220008000800 */
[----:B------:R-:W-:Y:S02]  /*1ac0*/  LOP3.LUT R3, R52, 0x300, RZ, 0xc0, !PT ;  /* 0x0000030034037812 */ /* 0x000fe400078ec0ff */
[----:B-1----:R-:W-:-:S02]  /*1ad0*/  ISETP.GE.AND P0, PT, R55, UR10, PT ;  /* 0x0000000a37007c0c */ /* 0x002fc4000bf06270 */
[----:B------:R-:W-:Y:S01]  /*1ae0*/  LOP3.LUT R0, R49, 0x18, R53, 0xfe, !PT ;  /* 0x0000001831007812 */ /* 0x000fe200078efe35 */
[----:B------:R-:W-:Y:S01]  /*1af0*/  IMAD R3, R54, 0x4, R3 ;  /* 0x0000000436037824 */ /* 0x000fe200078e0203 */
[----:B------:R-:W-:Y:S03]  /*1b00*/  STS.U16 [R50+UR4], R25 ;  /* 0x0000001932007988 */ /* 0x000fe60008000404 */
[----:B--2---:R-:W-:Y:S01]  /*1b10*/  IMAD R9, R0, UR12, RZ ;  /* 0x0000000c00097c24 */ /* 0x004fe2000f8e02ff */
[----:B------:R1:W-:Y:S01]  /*1b20*/  STS.U16 [R2+UR4+0x200], R6 ;  /* 0x0002000602007988 */ /* 0x0003e20008000404 */
[----:B------:R-:W-:Y:S02]  /*1b30*/  LOP3.LUT R56, R3, 0x60, R56, 0x78, !PT ;  /* 0x0000006003387812 */ /* 0x000fe400078e7838 */
[----:B------:R-:W-:Y:S01]  /*1b40*/  LOP3.LUT R3, R49, R53, RZ, 0xfc, !PT ;  /* 0x0000003531037212 */ /* 0x000fe200078efcff */
[----:B------:R-:W-:Y:S01]  /*1b50*/  STS.U16 [R4+UR4+0x100], R7 ;  /* 0x0001000704007988 */ /* 0x000fe20008000404 */
[----:B0-----:R-:W-:-:S03]  /*1b60*/  IMAD R55, R55, UR5, RZ ;  /* 0x0000000537377c24 */ /* 0x001fc6000f8e02ff */
[----:B------:R0:W-:Y:S01]  /*1b70*/  STS.U16 [R5+UR4+0x300], R8 ;  /* 0x0003000805007988 */ /* 0x0001e20008000404 */
[----:B------:R-:W-:Y:S01]  /*1b80*/  BAR.SYNC.DEFER_BLOCKING 0x0 ;  /* 0x0000000000007b1d */ /* 0x000fe20000010000 */
[C-C-:B-1----:R-:W-:Y:S02]  /*1b90*/  LOP3.LUT R2, R49.reuse, 0x10, R53.reuse, 0xfe, !PT ;  /* 0x0000001031027812 */ /* 0x142fe400078efe35 */
[----:B------:R-:W-:Y:S02]  /*1ba0*/  LOP3.LUT R49, R49, 0x8, R53, 0xfe, !PT ;  /* 0x0000000831317812 */ /* 0x000fe400078efe35 */
[C---:B------:R-:W-:Y:S01]  /*1bb0*/  ISETP.LT.AND P3, PT, R3.reuse, UR11, !P0 ;  /* 0x0000000b03007c0c */ /* 0x040fe2000c761270 */
[----:B------:R-:W-:Y:S01]  /*1bc0*/  IMAD R3, R3, UR12, RZ ;  /* 0x0000000c03037c24 */ /* 0x000fe2000f8e02ff */
[C---:B------:R-:W-:Y:S01]  /*1bd0*/  ISETP.LT.AND P2, PT, R49.reuse, UR11, !P0 ;  /* 0x0000000b31007c0c */ /* 0x040fe2000c741270 */
[----:B------:R-:W-:Y:S01]  /*1be0*/  IMAD R49, R49, UR12, RZ ;  /* 0x0000000c31317c24 */ /* 0x000fe2000f8e02ff */
[----:B0-----:R-:W-:Y:S01]  /*1bf0*/  LEA R8, P4, R55, UR8, 0x1 ;  /* 0x0000000837087c11 */ /* 0x001fe2000f8808ff */
[C---:B------:R-:W-:Y:S01]  /*1c00*/  IMAD R7, R2.reuse, UR12, RZ ;  /* 0x0000000c02077c24 */ /* 0x040fe2000f8e02ff */
[----:B------:R-:W-:-:S02]  /*1c10*/  ISETP.LT.AND P1, PT, R2, UR11, !P0 ;  /* 0x0000000b02007c0c */ /* 0x000fc4000c721270 */
[----:B------:R-:W-:Y:S02]  /*1c20*/  LEA.HI.X.SX32 R10, R55, UR9, 0x1, P4 ;  /* 0x00000009370a7c11 */ /* 0x000fe4000a0f0eff */
[----:B------:R-:W-:Y:S02]  /*1c30*/  ISETP.LT.AND P0, PT, R0, UR11, !P0 ;  /* 0x0000000b00007c0c */ /* 0x000fe4000c701270 */
[-C--:B------:R-:W-:Y:S02]  /*1c40*/  LEA R2, P4, R3, R8.reuse, 0x1 ;  /* 0x0000000803027211 */ /* 0x080fe400078808ff */
[-C--:B------:R-:W-:Y:S02]  /*1c50*/  LEA R4, P6, R49, R8.reuse, 0x1 ;  /* 0x0000000831047211 */ /* 0x080fe400078c08ff */
[----:B------:R-:W-:Y:S02]  /*1c60*/  LEA R6, P5, R7, R8, 0x1 ;  /* 0x0000000807067211 */ /* 0x000fe400078a08ff */
[-C--:B------:R-:W-:Y:S01]  /*1c70*/  LEA.HI.X.SX32 R3, R3, R10.reuse, 0x1, P4 ;  /* 0x0000000a03037211 */ /* 0x080fe200020f0eff */
[----:B------:R-:W0:Y:S01]  /*1c80*/  LDS R11, [R56+UR4] ;  /* 0x00000004380b7984 */ /* 0x000e220008000800 */
[----:B------:R-:W-:-:S02]  /*1c90*/  LEA.HI.X.SX32 R5, R49, R10, 0x1, P6 ;  /* 0x0000000a31057211 */ /* 0x000fc400030f0eff */
[----:B------:R-:W-:Y:S01]  /*1ca0*/  LEA.HI.X.SX32 R7, R7, R10, 0x1, P5 ;  /* 0x0000000a07077211 */ /* 0x000fe200028f0eff */
[----:B------:R-:W1:Y:S01]  /*1cb0*/  LDS R13, [R56+UR4+0x80] ;  /* 0x00008004380d7984 */ /* 0x000e620008000800 */
[----:B------:R-:W-:-:S04]  /*1cc0*/  LEA R8, P4, R9, R8, 0x1 ;  /* 0x0000000809087211 */ /* 0x000fc800078808ff */
[----:B------:R-:W-:Y:S02]  /*1cd0*/  LEA.HI.X.SX32 R9, R9, R10, 0x1, P4 ;  /* 0x0000000a09097211 */ /* 0x000fe400020f0eff */
[----:B0-----:R-:W-:Y:S01]  /*1ce0*/  PRMT R0, R11, 0x7632, R0 ;  /* 0x000076320b007816 */ /* 0x001fe20000000000 */
[----:B------:R0:W-:Y:S04]  /*1cf0*/  @P3 STG.E.U16 desc[UR6][R2.64], R11 ;  /* 0x0000000b02003986 */ /* 0x0001e8000c101506 */
[----:B------:R0:W-:Y:S04]  /*1d00*/  @P2 STG.E.U16 desc[UR6][R4.64], R0 ;  /* 0x0000000004002986 */ /* 0x0001e8000c101506 */
[----:B-1----:R0:W-:Y:S01]  /*1d10*/  @P1 STG.E.U16 desc[UR6][R6.64], R13 ;  /* 0x0000000d06001986 */ /* 0x0021e2000c101506 */
[----:B------:R-:W-:Y:S05]  /*1d20*/  @!P0 EXIT ;  /* 0x000000000000894d */ /* 0x000fea0003800000 */
[----:B0-----:R-:W-:-:S05]  /*1d30*/  PRMT R4, R13, 0x7632, R4 ;  /* 0x000076320d047816 */ /* 0x001fca0000000004 */
[----:B------:R-:W-:Y:S01]  /*1d40*/  STG.E.U16 desc[UR6][R8.64], R4 ;  /* 0x0000000408007986 */ /* 0x000fe2000c101506 */
[----:B------:R-:W-:Y:S05]  /*1d50*/  EXIT ;  /* 0x000000000000794d */ /* 0x000fea0003800000 */
.L_x_2:
[----:B------:R-:W-:-:S00]  /*1d60*/  BRA `(.L_x_2) ;  /* 0xfffffffc00fc7947 */ /* 0x000fc0000383ffff */
[----:B------:R-:W-:-:S00]  /*1d70*/  NOP ;  /* 0x0000000000007918 */ /* 0x000fc00000000000 */
        /* <DEDUP_REMOVED lines=8> */
.L_x_3:


//--------------------- .nv.shared.matmul_kernel  --------------------------
	.section	.nv.shared.matmul_kernel,"aw",@nobits
	.sectionflags	@""
	.align	16
	.zero		1024


//--------------------- .nv.shared.reserved.0     --------------------------
	.section	.nv.shared.reserved.0,"aw",@nobits
	.weak		__nv_reservedSMEM_offset_0_alias
	.size		__nv_reservedSMEM_offset_0_alias, 0, 64
	.other		__nv_reservedSMEM_offset_0_alias,@"STO_CUDA_RESERVED_SHARED STV_DEFAULT"
__nv_reservedSMEM_offset_0_alias:
	.zero		0
	.zero		64


//--------------------- .nv.constant0.matmul_kernel --------------------------
	.section	.nv.constant0.matmul_kernel,"a",@progbits
	.sectionflags	@""
	.align	4
.nv.constant0.matmul_kernel:
	.zero		976


//--------------------- SYMBOLS --------------------------

	.type		.nv.reservedSmem.offset0,@object
	.size		.nv.reservedSmem.offset0,0x4
	.type		.nv.reservedSmem.cap,@object
	.size		.nv.reservedSmem.cap,0x4
